//
// Generated by NVIDIA NVVM Compiler
//
// Compiler Build ID: CL-36424714
// Cuda compilation tools, release 13.0, V13.0.88
// Based on NVVM 20.0.0
//

.version 9.0
.target sm_100
.address_size 64

	// .globl	_Z19MatMulKernel_Shared6MatrixS_S_
// _ZZ19MatMulKernel_Shared6MatrixS_S_E2As has been demoted
// _ZZ19MatMulKernel_Shared6MatrixS_S_E2Bs has been demoted

.visible .entry _Z19MatMulKernel_Shared6MatrixS_S_(
	.param .align 8 .b8 _Z19MatMulKernel_Shared6MatrixS_S__param_0[24],
	.param .align 8 .b8 _Z19MatMulKernel_Shared6MatrixS_S__param_1[24],
	.param .align 8 .b8 _Z19MatMulKernel_Shared6MatrixS_S__param_2[24]
)
{
	.reg .pred 	%p<8>;
	.reg .b32 	%r<82>;
	.reg .b32 	%f<200>;
	.reg .b64 	%rd<70>;
	// demoted variable
	.shared .align 4 .b8 _ZZ19MatMulKernel_Shared6MatrixS_S_E2As[256];
	// demoted variable
	.shared .align 4 .b8 _ZZ19MatMulKernel_Shared6MatrixS_S_E2Bs[256];
	ld.param.u64 	%rd7, [_Z19MatMulKernel_Shared6MatrixS_S__param_2+16];
	ld.param.u32 	%r43, [_Z19MatMulKernel_Shared6MatrixS_S__param_2+8];
	ld.param.u64 	%rd6, [_Z19MatMulKernel_Shared6MatrixS_S__param_1+16];
	ld.param.u32 	%r40, [_Z19MatMulKernel_Shared6MatrixS_S__param_1+8];
	ld.param.u64 	%rd5, [_Z19MatMulKernel_Shared6MatrixS_S__param_0+16];
	ld.param.u32 	%r37, [_Z19MatMulKernel_Shared6MatrixS_S__param_0+8];
	ld.param.v2.u32 	{%r35, %r36}, [_Z19MatMulKernel_Shared6MatrixS_S__param_0];
	mov.u32 	%r44, %ctaid.y;
	mov.u32 	%r45, %ctaid.x;
	shl.b32 	%r1, %r44, 3;
	shl.b32 	%r2, %r45, 3;
	mov.u32 	%r3, %tid.y;
	mov.u32 	%r4, %tid.x;
	shr.s32 	%r46, %r35, 31;
	shr.u32 	%r47, %r46, 29;
	add.s32 	%r48, %r35, %r47;
	shr.s32 	%r5, %r48, 3;
	setp.lt.s32 	%p1, %r35, 8;
	mov.f32 	%f199, 0f00000000;
	@%p1 bra 	$L__BB0_9;
	cvta.to.global.u64 	%rd1, %rd5;
	mul.lo.s32 	%r6, %r1, %r37;
	cvta.to.global.u64 	%rd2, %rd6;
	shl.b32 	%r8, %r40, 3;
	mad.lo.s32 	%r50, %r37, %r3, %r4;
	cvt.s64.s32 	%rd3, %r50;
	shl.b32 	%r51, %r3, 5;
	mov.u32 	%r52, _ZZ19MatMulKernel_Shared6MatrixS_S_E2As;
	add.s32 	%r9, %r52, %r51;
	shl.b32 	%r53, %r4, 2;
	add.s32 	%r10, %r9, %r53;
	mad.lo.s32 	%r54, %r40, %r3, %r4;
	cvt.s64.s32 	%rd4, %r54;
	mov.u32 	%r55, _ZZ19MatMulKernel_Shared6MatrixS_S_E2Bs;
	add.s32 	%r12, %r55, %r53;
	add.s32 	%r11, %r12, %r51;
	add.s32 	%r56, %r5, -1;
	and.b32  	%r13, %r5, 3;
	setp.lt.u32 	%p2, %r56, 3;
	mov.f32 	%f199, 0f00000000;
	mov.b32 	%r81, 0;
	@%p2 bra 	$L__BB0_4;
	and.b32  	%r57, %r5, 268435452;
	neg.s32 	%r79, %r57;
	add.s32 	%r78, %r6, 16;
	add.s32 	%r77, %r8, %r2;
	shl.b32 	%r58, %r40, 4;
	add.s32 	%r76, %r58, %r2;
	mad.lo.s32 	%r75, %r40, 24, %r2;
	mov.f32 	%f199, 0f00000000;
	mov.u32 	%r74, %r2;
$L__BB0_3:
	.pragma "nounroll";
	and.b32  	%r81, %r5, 268435452;
	add.s32 	%r59, %r78, -16;
	cvt.s64.s32 	%rd8, %r59;
	cvt.s64.s32 	%rd9, %r74;
	add.s64 	%rd10, %rd8, %rd3;
	shl.b64 	%rd11, %rd10, 2;
	add.s64 	%rd12, %rd1, %rd11;
	ld.global.f32 	%f14, [%rd12];
	st.shared.f32 	[%r10], %f14;
	add.s64 	%rd13, %rd9, %rd4;
	shl.b64 	%rd14, %rd13, 2;
	add.s64 	%rd15, %rd2, %rd14;
	ld.global.f32 	%f15, [%rd15];
	st.shared.f32 	[%r11], %f15;
	bar.sync 	0;
	ld.shared.f32 	%f16, [%r9];
	ld.shared.f32 	%f17, [%r12];
	fma.rn.f32 	%f18, %f16, %f17, %f199;
	ld.shared.f32 	%f19, [%r9+4];
	ld.shared.f32 	%f20, [%r12+32];
	fma.rn.f32 	%f21, %f19, %f20, %f18;
	ld.shared.f32 	%f22, [%r9+8];
	ld.shared.f32 	%f23, [%r12+64];
	fma.rn.f32 	%f24, %f22, %f23, %f21;
	ld.shared.f32 	%f25, [%r9+12];
	ld.shared.f32 	%f26, [%r12+96];
	fma.rn.f32 	%f27, %f25, %f26, %f24;
	ld.shared.f32 	%f28, [%r9+16];
	ld.shared.f32 	%f29, [%r12+128];
	fma.rn.f32 	%f30, %f28, %f29, %f27;
	ld.shared.f32 	%f31, [%r9+20];
	ld.shared.f32 	%f32, [%r12+160];
	fma.rn.f32 	%f33, %f31, %f32, %f30;
	ld.shared.f32 	%f34, [%r9+24];
	ld.shared.f32 	%f35, [%r12+192];
	fma.rn.f32 	%f36, %f34, %f35, %f33;
	ld.shared.f32 	%f37, [%r9+28];
	ld.shared.f32 	%f38, [%r12+224];
	fma.rn.f32 	%f39, %f37, %f38, %f36;
	bar.sync 	0;
	add.s32 	%r60, %r78, -8;
	cvt.s64.s32 	%rd16, %r60;
	cvt.s64.s32 	%rd17, %r77;
	add.s64 	%rd18, %rd16, %rd3;
	shl.b64 	%rd19, %rd18, 2;
	add.s64 	%rd20, %rd1, %rd19;
	ld.global.f32 	%f40, [%rd20];
	st.shared.f32 	[%r10], %f40;
	add.s64 	%rd21, %rd17, %rd4;
	shl.b64 	%rd22, %rd21, 2;
	add.s64 	%rd23, %rd2, %rd22;
	ld.global.f32 	%f41, [%rd23];
	st.shared.f32 	[%r11], %f41;
	bar.sync 	0;
	ld.shared.f32 	%f42, [%r9];
	ld.shared.f32 	%f43, [%r12];
	fma.rn.f32 	%f44, %f42, %f43, %f39;
	ld.shared.f32 	%f45, [%r9+4];
	ld.shared.f32 	%f46, [%r12+32];
	fma.rn.f32 	%f47, %f45, %f46, %f44;
	ld.shared.f32 	%f48, [%r9+8];
	ld.shared.f32 	%f49, [%r12+64];
	fma.rn.f32 	%f50, %f48, %f49, %f47;
	ld.shared.f32 	%f51, [%r9+12];
	ld.shared.f32 	%f52, [%r12+96];
	fma.rn.f32 	%f53, %f51, %f52, %f50;
	ld.shared.f32 	%f54, [%r9+16];
	ld.shared.f32 	%f55, [%r12+128];
	fma.rn.f32 	%f56, %f54, %f55, %f53;
	ld.shared.f32 	%f57, [%r9+20];
	ld.shared.f32 	%f58, [%r12+160];
	fma.rn.f32 	%f59, %f57, %f58, %f56;
	ld.shared.f32 	%f60, [%r9+24];
	ld.shared.f32 	%f61, [%r12+192];
	fma.rn.f32 	%f62, %f60, %f61, %f59;
	ld.shared.f32 	%f63, [%r9+28];
	ld.shared.f32 	%f64, [%r12+224];
	fma.rn.f32 	%f65, %f63, %f64, %f62;
	bar.sync 	0;
	add.s32 	%r61, %r78, 8;
	cvt.s64.s32 	%rd24, %r78;
	cvt.s64.s32 	%rd25, %r76;
	add.s64 	%rd26, %rd24, %rd3;
	shl.b64 	%rd27, %rd26, 2;
	add.s64 	%rd28, %rd1, %rd27;
	ld.global.f32 	%f66, [%rd28];
	st.shared.f32 	[%r10], %f66;
	add.s64 	%rd29, %rd25, %rd4;
	shl.b64 	%rd30, %rd29, 2;
	add.s64 	%rd31, %rd2, %rd30;
	ld.global.f32 	%f67, [%rd31];
	st.shared.f32 	[%r11], %f67;
	bar.sync 	0;
	ld.shared.f32 	%f68, [%r9];
	ld.shared.f32 	%f69, [%r12];
	fma.rn.f32 	%f70, %f68, %f69, %f65;
	ld.shared.f32 	%f71, [%r9+4];
	ld.shared.f32 	%f72, [%r12+32];
	fma.rn.f32 	%f73, %f71, %f72, %f70;
	ld.shared.f32 	%f74, [%r9+8];
	ld.shared.f32 	%f75, [%r12+64];
	fma.rn.f32 	%f76, %f74, %f75, %f73;
	ld.shared.f32 	%f77, [%r9+12];
	ld.shared.f32 	%f78, [%r12+96];
	fma.rn.f32 	%f79, %f77, %f78, %f76;
	ld.shared.f32 	%f80, [%r9+16];
	ld.shared.f32 	%f81, [%r12+128];
	fma.rn.f32 	%f82, %f80, %f81, %f79;
	ld.shared.f32 	%f83, [%r9+20];
	ld.shared.f32 	%f84, [%r12+160];
	fma.rn.f32 	%f85, %f83, %f84, %f82;
	ld.shared.f32 	%f86, [%r9+24];
	ld.shared.f32 	%f87, [%r12+192];
	fma.rn.f32 	%f88, %f86, %f87, %f85;
	ld.shared.f32 	%f89, [%r9+28];
	ld.shared.f32 	%f90, [%r12+224];
	fma.rn.f32 	%f91, %f89, %f90, %f88;
	bar.sync 	0;
	cvt.s64.s32 	%rd32, %r61;
	cvt.s64.s32 	%rd33, %r75;
	add.s64 	%rd34, %rd32, %rd3;
	shl.b64 	%rd35, %rd34, 2;
	add.s64 	%rd36, %rd1, %rd35;
	ld.global.f32 	%f92, [%rd36];
	st.shared.f32 	[%r10], %f92;
	add.s64 	%rd37, %rd33, %rd4;
	shl.b64 	%rd38, %rd37, 2;
	add.s64 	%rd39, %rd2, %rd38;
	ld.global.f32 	%f93, [%rd39];
	st.shared.f32 	[%r11], %f93;
	bar.sync 	0;
	ld.shared.f32 	%f94, [%r9];
	ld.shared.f32 	%f95, [%r12];
	fma.rn.f32 	%f96, %f94, %f95, %f91;
	ld.shared.f32 	%f97, [%r9+4];
	ld.shared.f32 	%f98, [%r12+32];
	fma.rn.f32 	%f99, %f97, %f98, %f96;
	ld.shared.f32 	%f100, [%r9+8];
	ld.shared.f32 	%f101, [%r12+64];
	fma.rn.f32 	%f102, %f100, %f101, %f99;
	ld.shared.f32 	%f103, [%r9+12];
	ld.shared.f32 	%f104, [%r12+96];
	fma.rn.f32 	%f105, %f103, %f104, %f102;
	ld.shared.f32 	%f106, [%r9+16];
	ld.shared.f32 	%f107, [%r12+128];
	fma.rn.f32 	%f108, %f106, %f107, %f105;
	ld.shared.f32 	%f109, [%r9+20];
	ld.shared.f32 	%f110, [%r12+160];
	fma.rn.f32 	%f111, %f109, %f110, %f108;
	ld.shared.f32 	%f112, [%r9+24];
	ld.shared.f32 	%f113, [%r12+192];
	fma.rn.f32 	%f114, %f112, %f113, %f111;
	ld.shared.f32 	%f115, [%r9+28];
	ld.shared.f32 	%f116, [%r12+224];
	fma.rn.f32 	%f199, %f115, %f116, %f114;
	bar.sync 	0;
	add.s32 	%r79, %r79, 4;
	add.s32 	%r78, %r78, 32;
	shl.b32 	%r62, %r40, 5;
	add.s32 	%r77, %r77, %r62;
	add.s32 	%r76, %r76, %r62;
	add.s32 	%r75, %r75, %r62;
	add.s32 	%r74, %r74, %r62;
	setp.ne.s32 	%p3, %r79, 0;
	@%p3 bra 	$L__BB0_3;
$L__BB0_4:
	setp.eq.s32 	%p4, %r13, 0;
	@%p4 bra 	$L__BB0_9;
	setp.eq.s32 	%p5, %r13, 1;
	@%p5 bra 	$L__BB0_7;
	shl.b32 	%r63, %r81, 3;
	add.s32 	%r64, %r63, %r6;
	cvt.s64.s32 	%rd40, %r64;
	mad.lo.s32 	%r65, %r8, %r81, %r2;
	cvt.s64.s32 	%rd41, %r65;
	add.s64 	%rd42, %rd40, %rd3;
	shl.b64 	%rd43, %rd42, 2;
	add.s64 	%rd44, %rd1, %rd43;
	ld.global.f32 	%f118, [%rd44];
	st.shared.f32 	[%r10], %f118;
	add.s64 	%rd45, %rd41, %rd4;
	shl.b64 	%rd46, %rd45, 2;
	add.s64 	%rd47, %rd2, %rd46;
	ld.global.f32 	%f119, [%rd47];
	st.shared.f32 	[%r11], %f119;
	bar.sync 	0;
	ld.shared.f32 	%f120, [%r9];
	ld.shared.f32 	%f121, [%r12];
	fma.rn.f32 	%f122, %f120, %f121, %f199;
	ld.shared.f32 	%f123, [%r9+4];
	ld.shared.f32 	%f124, [%r12+32];
	fma.rn.f32 	%f125, %f123, %f124, %f122;
	ld.shared.f32 	%f126, [%r9+8];
	ld.shared.f32 	%f127, [%r12+64];
	fma.rn.f32 	%f128, %f126, %f127, %f125;
	ld.shared.f32 	%f129, [%r9+12];
	ld.shared.f32 	%f130, [%r12+96];
	fma.rn.f32 	%f131, %f129, %f130, %f128;
	ld.shared.f32 	%f132, [%r9+16];
	ld.shared.f32 	%f133, [%r12+128];
	fma.rn.f32 	%f134, %f132, %f133, %f131;
	ld.shared.f32 	%f135, [%r9+20];
	ld.shared.f32 	%f136, [%r12+160];
	fma.rn.f32 	%f137, %f135, %f136, %f134;
	ld.shared.f32 	%f138, [%r9+24];
	ld.shared.f32 	%f139, [%r12+192];
	fma.rn.f32 	%f140, %f138, %f139, %f137;
	ld.shared.f32 	%f141, [%r9+28];
	ld.shared.f32 	%f142, [%r12+224];
	fma.rn.f32 	%f143, %f141, %f142, %f140;
	bar.sync 	0;
	add.s32 	%r66, %r64, 8;
	cvt.s64.s32 	%rd48, %r66;
	add.s32 	%r67, %r65, %r8;
	cvt.s64.s32 	%rd49, %r67;
	add.s64 	%rd50, %rd48, %rd3;
	shl.b64 	%rd51, %rd50, 2;
	add.s64 	%rd52, %rd1, %rd51;
	ld.global.f32 	%f144, [%rd52];
	st.shared.f32 	[%r10], %f144;
	add.s64 	%rd53, %rd49, %rd4;
	shl.b64 	%rd54, %rd53, 2;
	add.s64 	%rd55, %rd2, %rd54;
	ld.global.f32 	%f145, [%rd55];
	st.shared.f32 	[%r11], %f145;
	bar.sync 	0;
	ld.shared.f32 	%f146, [%r9];
	ld.shared.f32 	%f147, [%r12];
	fma.rn.f32 	%f148, %f146, %f147, %f143;
	ld.shared.f32 	%f149, [%r9+4];
	ld.shared.f32 	%f150, [%r12+32];
	fma.rn.f32 	%f151, %f149, %f150, %f148;
	ld.shared.f32 	%f152, [%r9+8];
	ld.shared.f32 	%f153, [%r12+64];
	fma.rn.f32 	%f154, %f152, %f153, %f151;
	ld.shared.f32 	%f155, [%r9+12];
	ld.shared.f32 	%f156, [%r12+96];
	fma.rn.f32 	%f157, %f155, %f156, %f154;
	ld.shared.f32 	%f158, [%r9+16];
	ld.shared.f32 	%f159, [%r12+128];
	fma.rn.f32 	%f160, %f158, %f159, %f157;
	ld.shared.f32 	%f161, [%r9+20];
	ld.shared.f32 	%f162, [%r12+160];
	fma.rn.f32 	%f163, %f161, %f162, %f160;
	ld.shared.f32 	%f164, [%r9+24];
	ld.shared.f32 	%f165, [%r12+192];
	fma.rn.f32 	%f166, %f164, %f165, %f163;
	ld.shared.f32 	%f167, [%r9+28];
	ld.shared.f32 	%f168, [%r12+224];
	fma.rn.f32 	%f199, %f167, %f168, %f166;
	bar.sync 	0;
	add.s32 	%r81, %r81, 2;
$L__BB0_7:
	and.b32  	%r68, %r5, 1;
	setp.eq.b32 	%p6, %r68, 1;
	not.pred 	%p7, %p6;
	@%p7 bra 	$L__BB0_9;
	shl.b32 	%r69, %r81, 3;
	add.s32 	%r70, %r69, %r6;
	cvt.s64.s32 	%rd56, %r70;
	mad.lo.s32 	%r71, %r8, %r81, %r2;
	cvt.s64.s32 	%rd57, %r71;
	add.s64 	%rd58, %rd56, %rd3;
	shl.b64 	%rd59, %rd58, 2;
	add.s64 	%rd60, %rd1, %rd59;
	ld.global.f32 	%f169, [%rd60];
	st.shared.f32 	[%r10], %f169;
	add.s64 	%rd61, %rd57, %rd4;
	shl.b64 	%rd62, %rd61, 2;
	add.s64 	%rd63, %rd2, %rd62;
	ld.global.f32 	%f170, [%rd63];
	st.shared.f32 	[%r11], %f170;
	bar.sync 	0;
	ld.shared.f32 	%f171, [%r9];
	ld.shared.f32 	%f172, [%r12];
	fma.rn.f32 	%f173, %f171, %f172, %f199;
	ld.shared.f32 	%f174, [%r9+4];
	ld.shared.f32 	%f175, [%r12+32];
	fma.rn.f32 	%f176, %f174, %f175, %f173;
	ld.shared.f32 	%f177, [%r9+8];
	ld.shared.f32 	%f178, [%r12+64];
	fma.rn.f32 	%f179, %f177, %f178, %f176;
	ld.shared.f32 	%f180, [%r9+12];
	ld.shared.f32 	%f181, [%r12+96];
	fma.rn.f32 	%f182, %f180, %f181, %f179;
	ld.shared.f32 	%f183, [%r9+16];
	ld.shared.f32 	%f184, [%r12+128];
	fma.rn.f32 	%f185, %f183, %f184, %f182;
	ld.shared.f32 	%f186, [%r9+20];
	ld.shared.f32 	%f187, [%r12+160];
	fma.rn.f32 	%f188, %f186, %f187, %f185;
	ld.shared.f32 	%f189, [%r9+24];
	ld.shared.f32 	%f190, [%r12+192];
	fma.rn.f32 	%f191, %f189, %f190, %f188;
	ld.shared.f32 	%f192, [%r9+28];
	ld.shared.f32 	%f193, [%r12+224];
	fma.rn.f32 	%f199, %f192, %f193, %f191;
	bar.sync 	0;
$L__BB0_9:
	mad.lo.s32 	%r72, %r1, %r43, %r2;
	cvt.s64.s32 	%rd64, %r72;
	cvta.to.global.u64 	%rd65, %rd7;
	mad.lo.s32 	%r73, %r43, %r3, %r4;
	cvt.s64.s32 	%rd66, %r73;
	add.s64 	%rd67, %rd64, %rd66;
	shl.b64 	%rd68, %rd67, 2;
	add.s64 	%rd69, %rd65, %rd68;
	st.global.f32 	[%rd69], %f199;
	ret;

}
	// .globl	_Z12MatMulKernel6MatrixS_S_
.visible .entry _Z12MatMulKernel6MatrixS_S_(
	.param .align 8 .b8 _Z12MatMulKernel6MatrixS_S__param_0[24],
	.param .align 8 .b8 _Z12MatMulKernel6MatrixS_S__param_1[24],
	.param .align 8 .b8 _Z12MatMulKernel6MatrixS_S__param_2[24]
)
{
	.reg .pred 	%p<10>;
	.reg .b32 	%r<43>;
	.reg .b32 	%f<68>;
	.reg .b64 	%rd<53>;

	ld.param.u64 	%rd6, [_Z12MatMulKernel6MatrixS_S__param_2+16];
	ld.param.u32 	%r2, [_Z12MatMulKernel6MatrixS_S__param_1];
	ld.param.u32 	%r1, [_Z12MatMulKernel6MatrixS_S__param_0];
	ld.param.u64 	%rd7, [_Z12MatMulKernel6MatrixS_S__param_1+16];
	ld.param.u64 	%rd8, [_Z12MatMulKernel6MatrixS_S__param_0+16];
	ld.param.v2.u32 	{%r20, %r21}, [_Z12MatMulKernel6MatrixS_S__param_2];
	cvta.to.global.u64 	%rd1, %rd8;
	cvta.to.global.u64 	%rd2, %rd7;
	mov.u32 	%r23, %ctaid.y;
	mov.u32 	%r24, %ntid.y;
	mov.u32 	%r25, %tid.y;
	mad.lo.s32 	%r3, %r23, %r24, %r25;
	mov.u32 	%r26, %ctaid.x;
	mov.u32 	%r27, %ntid.x;
	mov.u32 	%r28, %tid.x;
	mad.lo.s32 	%r4, %r26, %r27, %r28;
	setp.lt.s32 	%p1, %r1, 1;
	mov.f32 	%f67, 0f00000000;
	@%p1 bra 	$L__BB1_12;
	mul.lo.s32 	%r5, %r1, %r3;
	and.b32  	%r6, %r1, 7;
	setp.lt.u32 	%p2, %r1, 8;
	mov.b32 	%r41, 0;
	mov.f32 	%f67, 0f00000000;
	@%p2 bra 	$L__BB1_4;
	and.b32  	%r41, %r1, 2147483640;
	neg.s32 	%r39, %r41;
	shl.b32 	%r9, %r2, 3;
	mul.wide.u32 	%rd9, %r5, 4;
	add.s64 	%rd10, %rd9, %rd1;
	add.s64 	%rd52, %rd10, 16;
	mov.f32 	%f67, 0f00000000;
	mul.wide.s32 	%rd13, %r2, 4;
	mov.u32 	%r38, %r4;
$L__BB1_3:
	.pragma "nounroll";
	ld.global.f32 	%f17, [%rd52+-16];
	mul.wide.s32 	%rd11, %r38, 4;
	add.s64 	%rd12, %rd2, %rd11;
	ld.global.f32 	%f18, [%rd12];
	fma.rn.f32 	%f19, %f17, %f18, %f67;
	ld.global.f32 	%f20, [%rd52+-12];
	add.s64 	%rd14, %rd12, %rd13;
	ld.global.f32 	%f21, [%rd14];
	fma.rn.f32 	%f22, %f20, %f21, %f19;
	ld.global.f32 	%f23, [%rd52+-8];
	add.s64 	%rd15, %rd14, %rd13;
	ld.global.f32 	%f24, [%rd15];
	fma.rn.f32 	%f25, %f23, %f24, %f22;
	ld.global.f32 	%f26, [%rd52+-4];
	add.s64 	%rd16, %rd15, %rd13;
	ld.global.f32 	%f27, [%rd16];
	fma.rn.f32 	%f28, %f26, %f27, %f25;
	ld.global.f32 	%f29, [%rd52];
	add.s64 	%rd17, %rd16, %rd13;
	ld.global.f32 	%f30, [%rd17];
	fma.rn.f32 	%f31, %f29, %f30, %f28;
	ld.global.f32 	%f32, [%rd52+4];
	add.s64 	%rd18, %rd17, %rd13;
	ld.global.f32 	%f33, [%rd18];
	fma.rn.f32 	%f34, %f32, %f33, %f31;
	ld.global.f32 	%f35, [%rd52+8];
	add.s64 	%rd19, %rd18, %rd13;
	ld.global.f32 	%f36, [%rd19];
	fma.rn.f32 	%f37, %f35, %f36, %f34;
	ld.global.f32 	%f38, [%rd52+12];
	add.s64 	%rd20, %rd19, %rd13;
	ld.global.f32 	%f39, [%rd20];
	fma.rn.f32 	%f67, %f38, %f39, %f37;
	add.s32 	%r39, %r39, 8;
	add.s32 	%r38, %r38, %r9;
	add.s64 	%rd52, %rd52, 32;
	setp.ne.s32 	%p3, %r39, 0;
	@%p3 bra 	$L__BB1_3;
$L__BB1_4:
	setp.eq.s32 	%p4, %r6, 0;
	@%p4 bra 	$L__BB1_12;
	and.b32  	%r15, %r1, 3;
	setp.lt.u32 	%p5, %r6, 4;
	@%p5 bra 	$L__BB1_7;
	add.s32 	%r30, %r41, %r5;
	mul.wide.u32 	%rd21, %r30, 4;
	add.s64 	%rd22, %rd1, %rd21;
	ld.global.f32 	%f41, [%rd22];
	mad.lo.s32 	%r31, %r41, %r2, %r4;
	mul.wide.s32 	%rd23, %r31, 4;
	add.s64 	%rd24, %rd2, %rd23;
	ld.global.f32 	%f42, [%rd24];
	fma.rn.f32 	%f43, %f41, %f42, %f67;
	cvt.u64.u32 	%rd25, %r5;
	cvt.u64.u32 	%rd26, %r41;
	add.s64 	%rd27, %rd26, %rd25;
	shl.b64 	%rd28, %rd27, 2;
	add.s64 	%rd29, %rd1, %rd28;
	ld.global.f32 	%f44, [%rd29+4];
	mul.wide.s32 	%rd30, %r2, 4;
	add.s64 	%rd31, %rd24, %rd30;
	ld.global.f32 	%f45, [%rd31];
	fma.rn.f32 	%f46, %f44, %f45, %f43;
	ld.global.f32 	%f47, [%rd29+8];
	add.s64 	%rd32, %rd31, %rd30;
	ld.global.f32 	%f48, [%rd32];
	fma.rn.f32 	%f49, %f47, %f48, %f46;
	ld.global.f32 	%f50, [%rd29+12];
	add.s64 	%rd33, %rd32, %rd30;
	ld.global.f32 	%f51, [%rd33];
	fma.rn.f32 	%f67, %f50, %f51, %f49;
	add.s32 	%r41, %r41, 4;
$L__BB1_7:
	setp.eq.s32 	%p6, %r15, 0;
	@%p6 bra 	$L__BB1_12;
	setp.eq.s32 	%p7, %r15, 1;
	@%p7 bra 	$L__BB1_10;
	add.s32 	%r32, %r41, %r5;
	mul.wide.u32 	%rd34, %r32, 4;
	add.s64 	%rd35, %rd1, %rd34;
	ld.global.f32 	%f53, [%rd35];
	mad.lo.s32 	%r33, %r41, %r2, %r4;
	mul.wide.s32 	%rd36, %r33, 4;
	add.s64 	%rd37, %rd2, %rd36;
	ld.global.f32 	%f54, [%rd37];
	fma.rn.f32 	%f55, %f53, %f54, %f67;
	cvt.u64.u32 	%rd38, %r5;
	cvt.u64.u32 	%rd39, %r41;
	add.s64 	%rd40, %rd39, %rd38;
	shl.b64 	%rd41, %rd40, 2;
	add.s64 	%rd42, %rd1, %rd41;
	ld.global.f32 	%f56, [%rd42+4];
	mul.wide.s32 	%rd43, %r2, 4;
	add.s64 	%rd44, %rd37, %rd43;
	ld.global.f32 	%f57, [%rd44];
	fma.rn.f32 	%f67, %f56, %f57, %f55;
	add.s32 	%r41, %r41, 2;
$L__BB1_10:
	and.b32  	%r34, %r1, 1;
	setp.eq.b32 	%p8, %r34, 1;
	not.pred 	%p9, %p8;
	@%p9 bra 	$L__BB1_12;
	add.s32 	%r35, %r41, %r5;
	mul.wide.u32 	%rd45, %r35, 4;
	add.s64 	%rd46, %rd1, %rd45;
	ld.global.f32 	%f58, [%rd46];
	mad.lo.s32 	%r36, %r41, %r2, %r4;
	mul.wide.s32 	%rd47, %r36, 4;
	add.s64 	%rd48, %rd2, %rd47;
	ld.global.f32 	%f59, [%rd48];
	fma.rn.f32 	%f67, %f58, %f59, %f67;
$L__BB1_12:
	cvta.to.global.u64 	%rd49, %rd6;
	mad.lo.s32 	%r37, %r20, %r3, %r4;
	mul.wide.s32 	%rd50, %r37, 4;
	add.s64 	%rd51, %rd49, %rd50;
	st.global.f32 	[%rd51], %f67;
	ret;

}


// ===== COMPILED SASS (sm_100) =====

	.target	sm_100

	.elftype	@"ET_EXEC"


//--------------------- .note.nv.tkinfo           --------------------------
	.section	.note.nv.tkinfo,"",@"SHT_NOTE"
	.sectionflags	@"SHF_NOTE_NV_TKINFO"
	.tkinfo
        /*0018*/ 	.word	0x00000002
        /*0030*/ 	.string	""
        /*0030*/ 	.string	"ptxas"
        /*0030*/ 	.string	"Cuda compilation tools, release 13.0, V13.0.88"
        /*0030*/ 	.string	"Build cuda_13.0.r13.0/compiler.36424714_0"
        /*0030*/ 	.string	"-arch sm_100 -m 64 "



//--------------------- .note.nv.cuinfo           --------------------------
	.section	.note.nv.cuinfo,"",@"SHT_NOTE"
	.sectionflags	@"SHF_NOTE_NV_CUINFO"
        /*0018*/ 	.short	0x0002
        /*001a*/ 	.short	0x0064
        /*001c*/ 	.short	0x0082
	.zero		2


//--------------------- .nv.info                  --------------------------
	.section	.nv.info,"",@"SHT_CUDA_INFO"
	.align	4


	//----- nvinfo : EIATTR_REGCOUNT
	.align		4
        /*0000*/ 	.byte	0x04, 0x2f
        /*0002*/ 	.short	(.L_1 - .L_0)
	.align		4
.L_0:
        /*0004*/ 	.word	index@(_Z19MatMulKernel_Shared6MatrixS_S_)
        /*0008*/ 	.word	0x00000020


	//----- nvinfo : EIATTR_FRAME_SIZE
	.align		4
.L_1:
        /*000c*/ 	.byte	0x04, 0x11
        /*000e*/ 	.short	(.L_3 - .L_2)
	.align		4
.L_2:
        /*0010*/ 	.word	index@(_Z19MatMulKernel_Shared6MatrixS_S_)
        /*0014*/ 	.word	0x00000000


	//----- nvinfo : EIATTR_REGCOUNT
	.align		4
.L_3:
        /*0018*/ 	.byte	0x04, 0x2f
        /*001a*/ 	.short	(.L_5 - .L_4)
	.align		4
.L_4:
        /*001c*/ 	.word	index@(_Z12MatMulKernel6MatrixS_S_)
        /*0020*/ 	.word	0x00000020


	//----- nvinfo : EIATTR_FRAME_SIZE
	.align		4
.L_5:
        /*0024*/ 	.byte	0x04, 0x11
        /*0026*/ 	.short	(.L_7 - .L_6)
	.align		4
.L_6:
        /*0028*/ 	.word	index@(_Z12MatMulKernel6MatrixS_S_)
        /*002c*/ 	.word	0x00000000


	//----- nvinfo : EIATTR_MIN_STACK_SIZE
	.align		4
.L_7:
        /*0030*/ 	.byte	0x04, 0x12
        /*0032*/ 	.short	(.L_9 - .L_8)
	.align		4
.L_8:
        /*0034*/ 	.word	index@(_Z12MatMulKernel6MatrixS_S_)
        /*0038*/ 	.word	0x00000000


	//----- nvinfo : EIATTR_MIN_STACK_SIZE
	.align		4
.L_9:
        /*003c*/ 	.byte	0x04, 0x12
        /*003e*/ 	.short	(.L_11 - .L_10)
	.align		4
.L_10:
        /*0040*/ 	.word	index@(_Z19MatMulKernel_Shared6MatrixS_S_)
        /*0044*/ 	.word	0x00000000
.L_11:


//--------------------- .nv.compat                --------------------------
	.section	.nv.compat,"",@"SHT_CUDA_COMPAT_INFO"
	.align	4
        /*0000*/ 	.byte	0x02, 0x09, 0x00, 0x00, 0x02, 0x02, 0x01, 0x00, 0x02, 0x05, 0x05, 0x00, 0x03, 0x07, 0x01, 0x01
        /*0010*/ 	.byte	0x02, 0x03, 0x00, 0x00, 0x02, 0x06, 0x01, 0x00, 0x04, 0x0b, 0x08, 0x00, 0x09, 0x00, 0x00, 0x00
        /*0020*/ 	.byte	0x00, 0x00, 0x00, 0x00


//--------------------- .nv.info._Z12MatMulKernel6MatrixS_S_ --------------------------
	.section	.nv.info._Z12MatMulKernel6MatrixS_S_,"",@"SHT_CUDA_INFO"
	.sectionflags	@""
	.align	4


	//----- nvinfo : EIATTR_CUDA_API_VERSION
	.align		4
        /*0000*/ 	.byte	0x04, 0x37
        /*0002*/ 	.short	(.L_13 - .L_12)
.L_12:
        /*0004*/ 	.word	0x00000082


	//----- nvinfo : EIATTR_KPARAM_INFO
	.align		4
.L_13:
        /*0008*/ 	.byte	0x04, 0x17
        /*000a*/ 	.short	(.L_15 - .L_14)
.L_14:
        /*000c*/ 	.word	0x00000000
        /*0010*/ 	.short	0x0002
        /*0012*/ 	.short	0x0030
        /*0014*/ 	.byte	0x00, 0xf0, 0x61, 0x00


	//----- nvinfo : EIATTR_KPARAM_INFO
	.align		4
.L_15:
        /*0018*/ 	.byte	0x04, 0x17
        /*001a*/ 	.short	(.L_17 - .L_16)
.L_16:
        /*001c*/ 	.word	0x00000000
        /*0020*/ 	.short	0x0001
        /*0022*/ 	.short	0x0018
        /*0024*/ 	.byte	0x00, 0xf0, 0x61, 0x00


	//----- nvinfo : EIATTR_KPARAM_INFO
	.align		4
.L_17:
        /*0028*/ 	.byte	0x04, 0x17
        /*002a*/ 	.short	(.L_19 - .L_18)
.L_18:
        /*002c*/ 	.word	0x00000000
        /*0030*/ 	.short	0x0000
        /*0032*/ 	.short	0x0000
        /*0034*/ 	.byte	0x00, 0xf0, 0x61, 0x00


	//----- nvinfo : EIATTR_SPARSE_MMA_MASK
	.align		4
.L_19:
        /*0038*/ 	.byte	0x03, 0x50
        /*003a*/ 	.short	0x0000


	//----- nvinfo : EIATTR_MAXREG_COUNT
	.align		4
        /*003c*/ 	.byte	0x03, 0x1b
        /*003e*/ 	.short	0x00ff


	//----- nvinfo : EIATTR_MERCURY_ISA_VERSION
	.align		4
        /*0040*/ 	.byte	0x03, 0x5f
        /*0042*/ 	.short	0x0101


	//----- nvinfo : EIATTR_VRC_CTA_INIT_COUNT
	.align		4
        /*0044*/ 	.byte	0x02, 0x4a
	.zero		1
	.zero		1


	//----- nvinfo : EIATTR_EXIT_INSTR_OFFSETS
	.align		4
        /*0048*/ 	.byte	0x04, 0x1c
        /*004a*/ 	.short	(.L_21 - .L_20)


	//   ....[0]....
.L_20:
        /*004c*/ 	.word	0x00000900


	//----- nvinfo : EIATTR_CBANK_PARAM_SIZE
	.align		4
.L_21:
        /*0050*/ 	.byte	0x03, 0x19
        /*0052*/ 	.short	0x0048


	//----- nvinfo : EIATTR_PARAM_CBANK
	.align		4
        /*0054*/ 	.byte	0x04, 0x0a
        /*0056*/ 	.short	(.L_23 - .L_22)
	.align		4
.L_22:
        /*0058*/ 	.word	index@(.nv.constant0._Z12MatMulKernel6MatrixS_S_)
        /*005c*/ 	.short	0x0380
        /*005e*/ 	.short	0x0048


	//----- nvinfo : EIATTR_SW_WAR
	.align		4
.L_23:
        /*0060*/ 	.byte	0x04, 0x36
        /*0062*/ 	.short	(.L_25 - .L_24)
.L_24:
        /*0064*/ 	.word	0x00000008
.L_25:


//--------------------- .nv.info._Z19MatMulKernel_Shared6MatrixS_S_ --------------------------
	.section	.nv.info._Z19MatMulKernel_Shared6MatrixS_S_,"",@"SHT_CUDA_INFO"
	.sectionflags	@""
	.align	4


	//----- nvinfo : EIATTR_CUDA_API_VERSION
	.align		4
        /*0000*/ 	.byte	0x04, 0x37
        /*0002*/ 	.short	(.L_27 - .L_26)
.L_26:
        /*0004*/ 	.word	0x00000082


	//----- nvinfo : EIATTR_KPARAM_INFO
	.align		4
.L_27:
        /*0008*/ 	.byte	0x04, 0x17
        /*000a*/ 	.short	(.L_29 - .L_28)
.L_28:
        /*000c*/ 	.word	0x00000000
        /*0010*/ 	.short	0x0002
        /*0012*/ 	.short	0x0030
        /*0014*/ 	.byte	0x00, 0xf0, 0x61, 0x00


	//----- nvinfo : EIATTR_KPARAM_INFO
	.align		4
.L_29:
        /*0018*/ 	.byte	0x04, 0x17
        /*001a*/ 	.short	(.L_31 - .L_30)
.L_30:
        /*001c*/ 	.word	0x00000000
        /*0020*/ 	.short	0x0001
        /*0022*/ 	.short	0x0018
        /*0024*/ 	.byte	0x00, 0xf0, 0x61, 0x00


	//----- nvinfo : EIATTR_KPARAM_INFO
	.align		4
.L_31:
        /*0028*/ 	.byte	0x04, 0x17
        /*002a*/ 	.short	(.L_33 - .L_32)
.L_32:
        /*002c*/ 	.word	0x00000000
        /*0030*/ 	.short	0x0000
        /*0032*/ 	.short	0x0000
        /*0034*/ 	.byte	0x00, 0xf0, 0x61, 0x00


	//----- nvinfo : EIATTR_SPARSE_MMA_MASK
	.align		4
.L_33:
        /*0038*/ 	.byte	0x03, 0x50
        /*003a*/ 	.short	0x0000


	//----- nvinfo : EIATTR_MAXREG_COUNT
	.align		4
        /*003c*/ 	.byte	0x03, 0x1b
        /*003e*/ 	.short	0x00ff


	//----- nvinfo : EIATTR_NUM_BARRIERS
	.align		4
        /*0040*/ 	.byte	0x02, 0x4c
        /*0042*/ 	.byte	0x01
	.zero		1


	//----- nvinfo : EIATTR_MERCURY_ISA_VERSION
	.align		4
        /*0044*/ 	.byte	0x03, 0x5f
        /*0046*/ 	.short	0x0101


	//----- nvinfo : EIATTR_VRC_CTA_INIT_COUNT
	.align		4
        /*0048*/ 	.byte	0x02, 0x4a
	.zero		1
	.zero		1


	//----- nvinfo : EIATTR_EXIT_INSTR_OFFSETS
	.align		4
        /*004c*/ 	.byte	0x04, 0x1c
        /*004e*/ 	.short	(.L_35 - .L_34)


	//   ....[0]....
.L_34:
        /*0050*/ 	.word	0x000013f0


	//----- nvinfo : EIATTR_CBANK_PARAM_SIZE
	.align		4
.L_35:
        /*0054*/ 	.byte	0x03, 0x19
        /*0056*/ 	.short	0x0048


	//----- nvinfo : EIATTR_PARAM_CBANK
	.align		4
        /*0058*/ 	.byte	0x04, 0x0a
        /*005a*/ 	.short	(.L_37 - .L_36)
	.align		4
.L_36:
        /*005c*/ 	.word	index@(.nv.constant0._Z19MatMulKernel_Shared6MatrixS_S_)
        /*0060*/ 	.short	0x0380
        /*0062*/ 	.short	0x0048


	//----- nvinfo : EIATTR_SW_WAR
	.align		4
.L_37:
        /*0064*/ 	.byte	0x04, 0x36
        /*0066*/ 	.short	(.L_39 - .L_38)
.L_38:
        /*0068*/ 	.word	0x00000008
.L_39:


//--------------------- .nv.callgraph             --------------------------
	.section	.nv.callgraph,"",@"SHT_CUDA_CALLGRAPH"
	.align	4
	.sectionentsize	8
	.align		4
        /*0000*/ 	.word	0x00000000
	.align		4
        /*0004*/ 	.word	0xffffffff
	.align		4
        /*0008*/ 	.word	0x00000000
	.align		4
        /*000c*/ 	.word	0xfffffffe
	.align		4
        /*0010*/ 	.word	0x00000000
	.align		4
        /*0014*/ 	.word	0xfffffffd
	.align		4
        /*0018*/ 	.word	0x00000000
	.align		4
        /*001c*/ 	.word	0xfffffffc


//--------------------- .text._Z12MatMulKernel6MatrixS_S_ --------------------------
	.section	.text._Z12MatMulKernel6MatrixS_S_,"ax",@progbits
	.align	128
        .global         _Z12MatMulKernel6MatrixS_S_
        .type           _Z12MatMulKernel6MatrixS_S_,@function
        .size           _Z12MatMulKernel6MatrixS_S_,(.L_x_11 - _Z12MatMulKernel6MatrixS_S_)
        .other          _Z12MatMulKernel6MatrixS_S_,@"STO_CUDA_ENTRY STV_DEFAULT"
_Z12MatMulKernel6MatrixS_S_:
.text._Z12MatMulKernel6MatrixS_S_:
[----:B------:R-:W-:Y:S01]  /*0000*/  LDC R1, c[0x0][0x37c] ;  /* 0x0000df00ff017b82 */ /* 0x000fe20000000800 */
[----:B------:R-:W0:Y:S01]  /*0010*/  S2R R3, SR_TID.Y ;  /* 0x0000000000037919 */ /* 0x000e220000002200 */
[----:B------:R-:W1:Y:S06]  /*0020*/  LDCU UR5, c[0x0][0x380] ;  /* 0x00007000ff0577ac */ /* 0x000e6c0008000800 */
[----:B------:R-:W0:Y:S01]  /*0030*/  LDC R0, c[0x0][0x364] ;  /* 0x0000d900ff007b82 */ /* 0x000e220000000800 */
[----:B------:R-:W-:Y:S01]  /*0040*/  HFMA2 R17, -RZ, RZ, 0, 0 ;  /* 0x00000000ff117431 */ /* 0x000fe200000001ff */
[----:B------:R-:W2:Y:S01]  /*0050*/  S2R R2, SR_TID.X ;  /* 0x0000000000027919 */ /* 0x000ea20000002100 */
[----:B------:R-:W3:Y:S05]  /*0060*/  LDCU.64 UR8, c[0x0][0x358] ;  /* 0x00006b00ff0877ac */ /* 0x000eea0008000a00 */
[----:B------:R-:W0:Y:S08]  /*0070*/  S2UR UR4, SR_CTAID.Y ;  /* 0x00000000000479c3 */ /* 0x000e300000002600 */
[----:B------:R-:W2:Y:S01]  /*0080*/  S2UR UR6, SR_CTAID.X ;  /* 0x00000000000679c3 */ /* 0x000ea20000002500 */
[----:B-1----:R-:W-:-:S07]  /*0090*/  UISETP.GE.AND UP0, UPT, UR5, 0x1, UPT ;  /* 0x000000010500788c */ /* 0x002fce000bf06270 */
[----:B------:R-:W2:Y:S01]  /*00a0*/  LDC R15, c[0x0][0x360] ;  /* 0x0000d800ff0f7b82 */ /* 0x000ea20000000800 */
[----:B0-----:R-:W-:Y:S02]  /*00b0*/  IMAD R0, R0, UR4, R3 ;  /* 0x0000000400007c24 */ /* 0x001fe4000f8e0203 */
[----:B--2---:R-:W-:Y:S01]  /*00c0*/  IMAD R15, R15, UR6, R2 ;  /* 0x000000060f0f7c24 */ /* 0x004fe2000f8e0202 */
[----:B---3--:R-:W-:Y:S06]  /*00d0*/  BRA.U !UP0, `(.L_x_0) ;  /* 0x0000000508f47547 */ /* 0x008fec000b800000 */
[----:B------:R-:W-:Y:S02]  /*00e0*/  UISETP.GE.U32.AND UP1, UPT, UR5, 0x8, UPT ;  /* 0x000000080500788c */ /* 0x000fe4000bf26070 */
[----:B------:R-:W-:Y:S01]  /*00f0*/  IMAD R14, R0, UR5, RZ ;  /* 0x00000005000e7c24 */ /* 0x000fe2000f8e02ff */
[----:B------:R-:W-:Y:S01]  /*0100*/  ULOP3.LUT UR6, UR5, 0x7, URZ, 0xc0, !UPT ;  /* 0x0000000705067892 */ /* 0x000fe2000f8ec0ff */
[----:B------:R-:W-:Y:S01]  /*0110*/  MOV R17, RZ ;  /* 0x000000ff00117202 */ /* 0x000fe20000000f00 */
[----:B------:R-:W-:Y:S02]  /*0120*/  UMOV UR4, URZ ;  /* 0x000000ff00047c82 */ /* 0x000fe40008000000 */
[----:B------:R-:W-:Y:S02]  /*0130*/  UISETP.NE.AND UP0, UPT, UR6, URZ, UPT ;  /* 0x000000ff0600728c */ /* 0x000fe4000bf05270 */
[----:B------:R-:W-:Y:S09]  /*0140*/  BRA.U !UP1, `(.L_x_1) ;  /* 0x0000000109c47547 */ /* 0x000ff2000b800000 */
[----:B------:R-:W0:Y:S01]  /*0150*/  LDC.64 R2, c[0x0][0x390] ;  /* 0x0000e400ff027b82 */ /* 0x000e220000000a00 */
[----:B------:R-:W-:Y:S01]  /*0160*/  ULOP3.LUT UR4, UR5, 0x7ffffff8, URZ, 0xc0, !UPT ;  /* 0x7ffffff805047892 */ /* 0x000fe2000f8ec0ff */
[----:B------:R-:W-:Y:S02]  /*0170*/  MOV R17, RZ ;  /* 0x000000ff00117202 */ /* 0x000fe40000000f00 */
[----:B------:R-:W-:Y:S01]  /*0180*/  MOV R16, R15 ;  /* 0x0000000f00107202 */ /* 0x000fe20000000f00 */
[----:B------:R-:W-:Y:S01]  /*0190*/  UIADD3 UR7, UPT, UPT, -UR4, URZ, URZ ;  /* 0x000000ff04077290 */ /* 0x000fe2000fffe1ff */
[----:B0-----:R-:W-:-:S03]  /*01a0*/  IMAD.WIDE.U32 R2, R14, 0x4, R2 ;  /* 0x000000040e027825 */ /* 0x001fc600078e0002 */
[----:B------:R-:W-:-:S04]  /*01b0*/  IADD3 R4, P0, PT, R2, 0x10, RZ ;  /* 0x0000001002047810 */ /* 0x000fc80007f1e0ff */
[----:B------:R-:W-:-:S09]  /*01c0*/  IADD3.X R3, PT, PT, RZ, R3, RZ, P0, !PT ;  /* 0x00000003ff037210 */ /* 0x000fd200007fe4ff */
.L_x_2:
[----:B------:R-:W0:Y:S01]  /*01d0*/  LDC.64 R10, c[0x0][0x3a8] ;  /* 0x0000ea00ff0a7b82 */ /* 0x000e220000000a00 */
[----:B------:R-:W-:-:S05]  /*01e0*/  MOV R2, R4 ;  /* 0x0000000400027202 */ /* 0x000fca0000000f00 */
[----:B------:R-:W2:Y:S02]  /*01f0*/  LDG.E R18, desc[UR8][R2.64+-0x10] ;  /* 0xfffff00802127981 */ /* 0x000ea4000c1e1900 */
[----:B------:R-:W1:Y:S02]  /*0200*/  LDC R19, c[0x0][0x398] ;  /* 0x0000e600ff137b82 */ /* 0x000e640000000800 */
[----:B------:R-:W3:Y:S04]  /*0210*/  LDG.E R22, desc[UR8][R2.64+-0xc] ;  /* 0xfffff40802167981 */ /* 0x000ee8000c1e1900 */
[----:B------:R-:W4:Y:S04]  /*0220*/  LDG.E R23, desc[UR8][R2.64+-0x8] ;  /* 0xfffff80802177981 */ /* 0x000f28000c1e1900 */
[----:B------:R-:W5:Y:S04]  /*0230*/  LDG.E R25, desc[UR8][R2.64+-0x4] ;  /* 0xfffffc0802197981 */ /* 0x000f68000c1e1900 */
[----:B------:R-:W5:Y:S01]  /*0240*/  LDG.E R26, desc[UR8][R2.64] ;  /* 0x00000008021a7981 */ /* 0x000f62000c1e1900 */
[----:B0-----:R-:W-:-:S05]  /*0250*/  IMAD.WIDE R10, R16, 0x4, R10 ;  /* 0x00000004100a7825 */ /* 0x001fca00078e020a */
[----:B------:R0:W2:Y:S01]  /*0260*/  LDG.E R20, desc[UR8][R10.64] ;  /* 0x000000080a147981 */ /* 0x0000a2000c1e1900 */
[----:B-1----:R-:W-:-:S05]  /*0270*/  IMAD.WIDE R28, R19, 0x4, R10 ;  /* 0x00000004131c7825 */ /* 0x002fca00078e020a */
[----:B------:R-:W3:Y:S01]  /*0280*/  LDG.E R21, desc[UR8][R28.64] ;  /* 0x000000081c157981 */ /* 0x000ee2000c1e1900 */
[----:B------:R-:W-:-:S05]  /*0290*/  IMAD.WIDE R12, R19, 0x4, R28 ;  /* 0x00000004130c7825 */ /* 0x000fca00078e021c */
[----:B------:R1:W4:Y:S01]  /*02a0*/  LDG.E R24, desc[UR8][R12.64] ;  /* 0x000000080c187981 */ /* 0x000322000c1e1900 */
[----:B------:R-:W-:-:S03]  /*02b0*/  IMAD.WIDE R8, R19, 0x4, R12 ;  /* 0x0000000413087825 */ /* 0x000fc600078e020c */
[----:B------:R-:W5:Y:S01]  /*02c0*/  LDG.E R28, desc[UR8][R2.64+0x4] ;  /* 0x00000408021c7981 */ /* 0x000f62000c1e1900 */
[----:B------:R-:W-:-:S03]  /*02d0*/  IMAD.WIDE R4, R19, 0x4, R8 ;  /* 0x0000000413047825 */ /* 0x000fc600078e0208 */
[----:B------:R-:W5:Y:S04]  /*02e0*/  LDG.E R29, desc[UR8][R2.64+0x8] ;  /* 0x00000808021d7981 */ /* 0x000f68000c1e1900 */
[----:B------:R-:W5:Y:S01]  /*02f0*/  LDG.E R8, desc[UR8][R8.64] ;  /* 0x0000000808087981 */ /* 0x000f62000c1e1900 */
[----:B------:R-:W-:-:S03]  /*0300*/  IMAD.WIDE R6, R19, 0x4, R4 ;  /* 0x0000000413067825 */ /* 0x000fc600078e0204 */
[----:B------:R1:W5:Y:S01]  /*0310*/  LDG.E R5, desc[UR8][R4.64] ;  /* 0x0000000804057981 */ /* 0x000362000c1e1900 */
[----:B0-----:R-:W-:-:S03]  /*0320*/  IMAD.WIDE R10, R19, 0x4, R6 ;  /* 0x00000004130a7825 */ /* 0x001fc600078e0206 */
[----:B------:R-:W5:Y:S01]  /*0330*/  LDG.E R7, desc[UR8][R6.64] ;  /* 0x0000000806077981 */ /* 0x000f62000c1e1900 */
[----:B-1----:R-:W-:-:S03]  /*0340*/  IMAD.WIDE R12, R19, 0x4, R10 ;  /* 0x00000004130c7825 */ /* 0x002fc600078e020a */
[----:B------:R-:W5:Y:S04]  /*0350*/  LDG.E R27, desc[UR8][R10.64] ;  /* 0x000000080a1b7981 */ /* 0x000f68000c1e1900 */
[----:B------:R0:W5:Y:S04]  /*0360*/  LDG.E R9, desc[UR8][R2.64+0xc] ;  /* 0x00000c0802097981 */ /* 0x000168000c1e1900 */
[----:B------:R-:W5:Y:S01]  /*0370*/  LDG.E R12, desc[UR8][R12.64] ;  /* 0x000000080c0c7981 */ /* 0x000f62000c1e1900 */
[----:B------:R-:W-:-:S04]  /*0380*/  UIADD3 UR7, UPT, UPT, UR7, 0x8, URZ ;  /* 0x0000000807077890 */ /* 0x000fc8000fffe0ff */
[----:B------:R-:W-:Y:S01]  /*0390*/  UISETP.NE.AND UP1, UPT, UR7, URZ, UPT ;  /* 0x000000ff0700728c */ /* 0x000fe2000bf25270 */
[----:B------:R-:W-:Y:S02]  /*03a0*/  IADD3 R4, P0, PT, R2, 0x20, RZ ;  /* 0x0000002002047810 */ /* 0x000fe40007f1e0ff */
[----:B------:R-:W-:Y:S02]  /*03b0*/  LEA R16, R19, R16, 0x3 ;  /* 0x0000001013107211 */ /* 0x000fe400078e18ff */
[----:B0-----:R-:W-:Y:S01]  /*03c0*/  IADD3.X R3, PT, PT, RZ, R3, RZ, P0, !PT ;  /* 0x00000003ff037210 */ /* 0x001fe200007fe4ff */
[----:B--2---:R-:W-:-:S04]  /*03d0*/  FFMA R17, R18, R20, R17 ;  /* 0x0000001412117223 */ /* 0x004fc80000000011 */
[----:B---3--:R-:W-:-:S04]  /*03e0*/  FFMA R22, R22, R21, R17 ;  /* 0x0000001516167223 */ /* 0x008fc80000000011 */
[----:B----4-:R-:W-:-:S04]  /*03f0*/  FFMA R22, R23, R24, R22 ;  /* 0x0000001817167223 */ /* 0x010fc80000000016 */
[----:B-----5:R-:W-:-:S04]  /*0400*/  FFMA R25, R25, R8, R22 ;  /* 0x0000000819197223 */ /* 0x020fc80000000016 */
[----:B------:R-:W-:-:S04]  /*0410*/  FFMA R5, R26, R5, R25 ;  /* 0x000000051a057223 */ /* 0x000fc80000000019 */
[----:B------:R-:W-:-:S04]  /*0420*/  FFMA R28, R28, R7, R5 ;  /* 0x000000071c1c7223 */ /* 0x000fc80000000005 */
[----:B------:R-:W-:-:S04]  /*0430*/  FFMA R28, R29, R27, R28 ;  /* 0x0000001b1d1c7223 */ /* 0x000fc8000000001c */
[----:B------:R-:W-:Y:S01]  /*0440*/  FFMA R17, R9, R12, R28 ;  /* 0x0000000c09117223 */ /* 0x000fe2000000001c */
[----:B------:R-:W-:Y:S06]  /*0450*/  BRA.U UP1, `(.L_x_2) ;  /* 0xfffffffd015c7547 */ /* 0x000fec000b83ffff */
.L_x_1:
[----:B------:R-:W-:Y:S05]  /*0460*/  BRA.U !UP0, `(.L_x_0) ;  /* 0x0000000508107547 */ /* 0x000fea000b800000 */
[----:B------:R-:W-:Y:S02]  /*0470*/  UISETP.GE.U32.AND UP0, UPT, UR6, 0x4, UPT ;  /* 0x000000040600788c */ /* 0x000fe4000bf06070 */
[----:B------:R-:W-:-:S04]  /*0480*/  ULOP3.LUT UR7, UR5, 0x3, URZ, 0xc0, !UPT ;  /* 0x0000000305077892 */ /* 0x000fc8000f8ec0ff */
[----:B------:R-:W-:-:S03]  /*0490*/  UISETP.NE.AND UP1, UPT, UR7, URZ, UPT ;  /* 0x000000ff0700728c */ /* 0x000fc6000bf25270 */
[----:B------:R-:W-:Y:S08]  /*04a0*/  BRA.U !UP0, `(.L_x_3) ;  /* 0x0000000108707547 */ /* 0x000ff0000b800000 */
[----:B------:R-:W0:Y:S01]  /*04b0*/  LDC R13, c[0x0][0x398] ;  /* 0x0000e600ff0d7b82 */ /* 0x000e220000000800 */
[----:B------:R-:W1:Y:S01]  /*04c0*/  LDCU.64 UR10, c[0x0][0x390] ;  /* 0x00007200ff0a77ac */ /* 0x000e620008000a00 */
[C---:B------:R-:W-:Y:S02]  /*04d0*/  IADD3 R3, PT, PT, R14.reuse, UR4, RZ ;  /* 0x000000040e037c10 */ /* 0x040fe4000fffe0ff */
[----:B------:R-:W-:-:S04]  /*04e0*/  IADD3 R10, P0, PT, R14, UR4, RZ ;  /* 0x000000040e0a7c10 */ /* 0x000fc8000ff1e0ff */
[----:B------:R-:W2:Y:S08]  /*04f0*/  LDC.64 R6, c[0x0][0x3a8] ;  /* 0x0000ea00ff067b82 */ /* 0x000eb00000000a00 */
[----:B------:R-:W3:Y:S01]  /*0500*/  LDC.64 R4, c[0x0][0x390] ;  /* 0x0000e400ff047b82 */ /* 0x000ee20000000a00 */
[----:B0-----:R-:W-:-:S04]  /*0510*/  IMAD R9, R13, UR4, R15 ;  /* 0x000000040d097c24 */ /* 0x001fc8000f8e020f */
[----:B--2---:R-:W-:-:S04]  /*0520*/  IMAD.WIDE R6, R9, 0x4, R6 ;  /* 0x0000000409067825 */ /* 0x004fc800078e0206 */
[----:B------:R-:W-:Y:S02]  /*0530*/  IMAD.WIDE R8, R13, 0x4, R6 ;  /* 0x000000040d087825 */ /* 0x000fe400078e0206 */
[----:B------:R-:W2:Y:S02]  /*0540*/  LDG.E R6, desc[UR8][R6.64] ;  /* 0x0000000806067981 */ /* 0x000ea4000c1e1900 */
[----:B---3--:R-:W-:Y:S01]  /*0550*/  IMAD.WIDE.U32 R4, R3, 0x4, R4 ;  /* 0x0000000403047825 */ /* 0x008fe200078e0004 */
[----:B------:R-:W-:Y:S02]  /*0560*/  IADD3.X R3, PT, PT, RZ, RZ, RZ, P0, !PT ;  /* 0x000000ffff037210 */ /* 0x000fe400007fe4ff */
[----:B-1----:R-:W-:-:S03]  /*0570*/  LEA R2, P0, R10, UR10, 0x2 ;  /* 0x0000000a0a027c11 */ /* 0x002fc6000f8010ff */
[----:B------:R-:W2:Y:S01]  /*0580*/  LDG.E R4, desc[UR8][R4.64] ;  /* 0x0000000804047981 */ /* 0x000ea2000c1e1900 */
[----:B------:R-:W-:Y:S01]  /*0590*/  LEA.HI.X R3, R10, UR11, R3, 0x2, P0 ;  /* 0x0000000b0a037c11 */ /* 0x000fe200080f1403 */
[C---:B------:R-:W-:Y:S02]  /*05a0*/  IMAD.WIDE R10, R13.reuse, 0x4, R8 ;  /* 0x000000040d0a7825 */ /* 0x040fe400078e0208 */
[----:B------:R-:W3:Y:S04]  /*05b0*/  LDG.E R8, desc[UR8][R8.64] ;  /* 0x0000000808087981 */ /* 0x000ee8000c1e1900 */
[----:B------:R-:W3:Y:S01]  /*05c0*/  LDG.E R16, desc[UR8][R2.64+0x4] ;  /* 0x0000040802107981 */ /* 0x000ee2000c1e1900 */
[----:B------:R-:W-:-:S03]  /*05d0*/  IMAD.WIDE R12, R13, 0x4, R10 ;  /* 0x000000040d0c7825 */ /* 0x000fc600078e020a */
[----:B------:R-:W4:Y:S04]  /*05e0*/  LDG.E R18, desc[UR8][R10.64] ;  /* 0x000000080a127981 */ /* 0x000f28000c1e1900 */
[----:B------:R-:W4:Y:S04]  /*05f0*/  LDG.E R19, desc[UR8][R2.64+0x8] ;  /* 0x0000080802137981 */ /* 0x000f28000c1e1900 */
[----:B------:R-:W5:Y:S04]  /*0600*/  LDG.E R21, desc[UR8][R2.64+0xc] ;  /* 0x00000c0802157981 */ /* 0x000f68000c1e1900 */
[----:B------:R-:W5:Y:S01]  /*0610*/  LDG.E R12, desc[UR8][R12.64] ;  /* 0x000000080c0c7981 */ /* 0x000f62000c1e1900 */
[----:B------:R-:W-:Y:S01]  /*0620*/  UIADD3 UR4, UPT, UPT, UR4, 0x4, URZ ;  /* 0x0000000404047890 */ /* 0x000fe2000fffe0ff */
[----:B--2---:R-:W-:-:S04]  /*0630*/  FFMA R17, R4, R6, R17 ;  /* 0x0000000604117223 */ /* 0x004fc80000000011 */
[----:B---3--:R-:W-:-:S04]  /*0640*/  FFMA R16, R16, R8, R17 ;  /* 0x0000000810107223 */ /* 0x008fc80000000011 */
[----:B----4-:R-:W-:-:S04]  /*0650*/  FFMA R16, R19, R18, R16 ;  /* 0x0000001213107223 */ /* 0x010fc80000000010 */
[----:B-----5:R-:W-:-:S07]  /*0660*/  FFMA R17, R21, R12, R16 ;  /* 0x0000000c15117223 */ /* 0x020fce0000000010 */
.L_x_3:
[----:B------:R-:W-:Y:S05]  /*0670*/  BRA.U !UP1, `(.L_x_0) ;  /* 0x00000001098c7547 */ /* 0x000fea000b800000 */
[----:B------:R-:W-:Y:S02]  /*0680*/  UISETP.NE.AND UP0, UPT, UR7, 0x1, UPT ;  /* 0x000000010700788c */ /* 0x000fe4000bf05270 */
[----:B------:R-:W-:-:S04]  /*0690*/  ULOP3.LUT UR5, UR5, 0x1, URZ, 0xc0, !UPT ;  /* 0x0000000105057892 */ /* 0x000fc8000f8ec0ff */
[----:B------:R-:W-:-:S03]  /*06a0*/  UISETP.NE.U32.AND UP1, UPT, UR5, 0x1, UPT ;  /* 0x000000010500788c */ /* 0x000fc6000bf25070 */
        /* <DEDUP_REMOVED lines=9> */
[----:B---3--:R-:W-:Y:S01]  /*0740*/  IMAD.WIDE.U32 R2, R7, 0x4, R2 ;  /* 0x0000000407027825 */ /* 0x008fe200078e0002 */
[----:B------:R-:W-:Y:S02]  /*0750*/  IADD3.X R7, PT, PT, RZ, RZ, RZ, P0, !PT ;  /* 0x000000ffff077210 */ /* 0x000fe400007fe4ff */
[----:B-1----:R-:W-:Y:S01]  /*0760*/  LEA R6, P0, R10, UR6, 0x2 ;  /* 0x000000060a067c11 */ /* 0x002fe2000f8010ff */
[----:B------:R-:W-:Y:S02]  /*0770*/  IMAD.WIDE R8, R8, 0x4, R4 ;  /* 0x0000000408087825 */ /* 0x000fe400078e0204 */
[----:B------:R-:W2:Y:S01]  /*0780*/  LDG.E R2, desc[UR8][R2.64] ;  /* 0x0000000802027981 */ /* 0x000ea2000c1e1900 */
[----:B------:R-:W-:-:S03]  /*0790*/  LEA.HI.X R7, R10, UR7, R7, 0x2, P0 ;  /* 0x000000070a077c11 */ /* 0x000fc600080f1407 */
[----:B------:R-:W2:Y:S04]  /*07a0*/  LDG.E R4, desc[UR8][R4.64] ;  /* 0x0000000804047981 */ /* 0x000ea8000c1e1900 */
[----:B------:R-:W3:Y:S04]  /*07b0*/  LDG.E R6, desc[UR8][R6.64+0x4] ;  /* 0x0000040806067981 */ /* 0x000ee8000c1e1900 */
[----:B------:R-:W3:Y:S01]  /*07c0*/  LDG.E R8, desc[UR8][R8.64] ;  /* 0x0000000808087981 */ /* 0x000ee2000c1e1900 */
[----:B------:R-:W-:Y:S01]  /*07d0*/  UIADD3 UR4, UPT, UPT, UR4, 0x2, URZ ;  /* 0x0000000204047890 */ /* 0x000fe2000fffe0ff */
[----:B--2---:R-:W-:-:S04]  /*07e0*/  FFMA R17, R2, R4, R17 ;  /* 0x0000000402117223 */ /* 0x004fc80000000011 */
[----:B---3--:R-:W-:-:S07]  /*07f0*/  FFMA R17, R6, R8, R17 ;  /* 0x0000000806117223 */ /* 0x008fce0000000011 */
.L_x_4:
[----:B------:R-:W-:Y:S05]  /*0800*/  BRA.U UP1, `(.L_x_0) ;  /* 0x0000000101287547 */ /* 0x000fea000b800000 */
[----:B------:R-:W0:Y:S01]  /*0810*/  LDC R6, c[0x0][0x398] ;  /* 0x0000e600ff067b82 */ /* 0x000e220000000800 */
[----:B------:R-:W-:-:S07]  /*0820*/  IADD3 R7, PT, PT, R14, UR4, RZ ;  /* 0x000000040e077c10 */ /* 0x000fce000fffe0ff */
[----:B------:R-:W1:Y:S08]  /*0830*/  LDC.64 R2, c[0x0][0x390] ;  /* 0x0000e400ff027b82 */ /* 0x000e700000000a00 */
[----:B------:R-:W2:Y:S01]  /*0840*/  LDC.64 R4, c[0x0][0x3a8] ;  /* 0x0000ea00ff047b82 */ /* 0x000ea20000000a00 */
[----:B0-----:R-:W-:Y:S02]  /*0850*/  IMAD R9, R6, UR4, R15 ;  /* 0x0000000406097c24 */ /* 0x001fe4000f8e020f */
[----:B-1----:R-:W-:-:S06]  /*0860*/  IMAD.WIDE.U32 R2, R7, 0x4, R2 ;  /* 0x0000000407027825 */ /* 0x002fcc00078e0002 */
[----:B------:R-:W3:Y:S01]  /*0870*/  LDG.E R2, desc[UR8][R2.64] ;  /* 0x0000000802027981 */ /* 0x000ee2000c1e1900 */
[----:B--2---:R-:W-:-:S06]  /*0880*/  IMAD.WIDE R4, R9, 0x4, R4 ;  /* 0x0000000409047825 */ /* 0x004fcc00078e0204 */
[----:B------:R-:W3:Y:S02]  /*0890*/  LDG.E R4, desc[UR8][R4.64] ;  /* 0x0000000804047981 */ /* 0x000ee4000c1e1900 */
[----:B---3--:R-:W-:-:S07]  /*08a0*/  FFMA R17, R2, R4, R17 ;  /* 0x0000000402117223 */ /* 0x008fce0000000011 */
.L_x_0:
[----:B------:R-:W0:Y:S01]  /*08b0*/  LDC.64 R2, c[0x0][0x3c0] ;  /* 0x0000f000ff027b82 */ /* 0x000e220000000a00 */
[----:B------:R-:W1:Y:S02]  /*08c0*/  LDCU UR4, c[0x0][0x3b0] ;  /* 0x00007600ff0477ac */ /* 0x000e640008000800 */
[----:B-1----:R-:W-:-:S04]  /*08d0*/  IMAD R15, R0, UR4, R15 ;  /* 0x00000004000f7c24 */ /* 0x002fc8000f8e020f */
[----:B0-----:R-:W-:-:S05]  /*08e0*/  IMAD.WIDE R2, R15, 0x4, R2 ;  /* 0x000000040f027825 */ /* 0x001fca00078e0202 */
[----:B------:R-:W-:Y:S01]  /*08f0*/  STG.E desc[UR8][R2.64], R17 ;  /* 0x0000001102007986 */ /* 0x000fe2000c101908 */
[----:B------:R-:W-:Y:S05]  /*0900*/  EXIT ;  /* 0x000000000000794d */ /* 0x000fea0003800000 */
.L_x_5:
[----:B------:R-:W-:-:S00]  /*0910*/  BRA `(.L_x_5) ;  /* 0xfffffffc00fc7947 */ /* 0x000fc0000383ffff */
[----:B------:R-:W-:-:S00]  /*0920*/  NOP ;  /* 0x0000000000007918 */ /* 0x000fc00000000000 */
        /* <DEDUP_REMOVED lines=13> */
.L_x_11:


//--------------------- .text._Z19MatMulKernel_Shared6MatrixS_S_ --------------------------
	.section	.text._Z19MatMulKernel_Shared6MatrixS_S_,"ax",@progbits
	.align	128
        .global         _Z19MatMulKernel_Shared6MatrixS_S_
        .type           _Z19MatMulKernel_Shared6MatrixS_S_,@function
        .size           _Z19MatMulKernel_Shared6MatrixS_S_,(.L_x_12 - _Z19MatMulKernel_Shared6MatrixS_S_)
        .other          _Z19MatMulKernel_Shared6MatrixS_S_,@"STO_CUDA_ENTRY STV_DEFAULT"
_Z19MatMulKernel_Shared6MatrixS_S_:
.text._Z19MatMulKernel_Shared6MatrixS_S_:
[----:B------:R-:W-:Y:S01]  /*0000*/  LDC R1, c[0x0][0x37c] ;  /* 0x0000df00ff017b82 */ /* 0x000fe20000000800 */
[----:B------:R-:W0:Y:S01]  /*0010*/  S2R R17, SR_CTAID.X ;  /* 0x0000000000117919 */ /* 0x000e220000002500 */
[----:B------:R-:W1:Y:S06]  /*0020*/  LDCU UR6, c[0x0][0x380] ;  /* 0x00007000ff0677ac */ /* 0x000e6c0008000800 */
[----:B------:R-:W2:Y:S01]  /*0030*/  S2UR UR4, SR_CTAID.Y ;  /* 0x00000000000479c3 */ /* 0x000ea20000002600 */
[----:B------:R-:W-:Y:S01]  /*0040*/  IMAD.MOV.U32 R21, RZ, RZ, RZ ;  /* 0x000000ffff157224 */ /* 0x000fe200078e00ff */
[----:B------:R-:W3:Y:S01]  /*0050*/  S2R R9, SR_TID.Y ;  /* 0x0000000000097919 */ /* 0x000ee20000002200 */
[----:B------:R-:W4:Y:S01]  /*0060*/  LDCU.64 UR12, c[0x0][0x358] ;  /* 0x00006b00ff0c77ac */ /* 0x000f220008000a00 */
[----:B------:R-:W3:Y:S01]  /*0070*/  S2R R6, SR_TID.X ;  /* 0x0000000000067919 */ /* 0x000ee20000002100 */
[----:B-1----:R-:W-:-:S02]  /*0080*/  UISETP.GE.AND UP0, UPT, UR6, 0x8, UPT ;  /* 0x000000080600788c */ /* 0x002fc4000bf06270 */
[----:B------:R-:W-:-:S04]  /*0090*/  USHF.R.S32.HI UR5, URZ, 0x1f, UR6 ;  /* 0x0000001fff057899 */ /* 0x000fc80008011406 */
[----:B------:R-:W-:Y:S02]  /*00a0*/  ULEA.HI UR5, UR5, UR6, URZ, 0x3 ;  /* 0x0000000605057291 */ /* 0x000fe4000f8f18ff */
[----:B--2---:R-:W-:Y:S01]  /*00b0*/  USHF.L.U32 UR4, UR4, 0x3, URZ ;  /* 0x0000000304047899 */ /* 0x004fe200080006ff */
[----:B0-----:R-:W-:Y:S01]  /*00c0*/  IMAD.SHL.U32 R17, R17, 0x8, RZ ;  /* 0x0000000811117824 */ /* 0x001fe200078e00ff */
[----:B----4-:R-:W-:Y:S10]  /*00d0*/  BRA.U !UP0, `(.L_x_6) ;  /* 0x0000001108947547 */ /* 0x010ff4000b800000 */
[----:B------:R-:W0:Y:S01]  /*00e0*/  S2UR UR8, SR_CgaCtaId ;  /* 0x00000000000879c3 */ /* 0x000e220000008800 */
[----:B------:R-:W3:Y:S01]  /*00f0*/  LDCU UR11, c[0x0][0x388] ;  /* 0x00007100ff0b77ac */ /* 0x000ee20008000800 */
[----:B------:R-:W-:Y:S01]  /*0100*/  CS2R R20, SRZ ;  /* 0x0000000000147805 */ /* 0x000fe2000001ff00 */
[----:B------:R-:W-:Y:S01]  /*0110*/  USHF.R.S32.HI UR5, URZ, 0x3, UR5 ;  /* 0x00000003ff057899 */ /* 0x000fe20008011405 */
[----:B------:R-:W-:-:S04]  /*0120*/  UMOV UR7, 0x400 ;  /* 0x0000040000077882 */ /* 0x000fc80000000000 */
[----:B------:R-:W1:Y:S01]  /*0130*/  LDC R18, c[0x0][0x3a0] ;  /* 0x0000e800ff127b82 */ /* 0x000e620000000800 */
[----:B------:R-:W-:-:S04]  /*0140*/  UIADD3 UR10, UPT, UPT, UR5, -0x1, URZ ;  /* 0xffffffff050a7890 */ /* 0x000fc8000fffe0ff */
[----:B------:R-:W-:Y:S01]  /*0150*/  UISETP.GE.U32.AND UP0, UPT, UR10, 0x3, UPT ;  /* 0x000000030a00788c */ /* 0x000fe2000bf06070 */
[----:B---3--:R-:W-:Y:S01]  /*0160*/  IMAD R16, R9, UR11, R6 ;  /* 0x0000000b09107c24 */ /* 0x008fe2000f8e0206 */
[----:B------:R-:W-:Y:S02]  /*0170*/  UIMAD UR6, UR4, UR11, URZ ;  /* 0x0000000b040672a4 */ /* 0x000fe4000f8e02ff */
[----:B0-----:R-:W-:Y:S02]  /*0180*/  ULEA UR9, UR8, UR7, 0x18 ;  /* 0x0000000708097291 */ /* 0x001fe4000f8ec0ff */
[----:B------:R-:W-:Y:S01]  /*0190*/  SHF.R.S32.HI R2, RZ, 0x1f, R16 ;  /* 0x0000001fff027819 */ /* 0x000fe20000011410 */
[----:B------:R-:W-:-:S04]  /*01a0*/  UIADD3 UR7, UPT, UPT, UR7, 0x100, URZ ;  /* 0x0000010007077890 */ /* 0x000fc8000fffe0ff */
[----:B------:R-:W-:Y:S01]  /*01b0*/  ULEA UR7, UR8, UR7, 0x18 ;  /* 0x0000000708077291 */ /* 0x000fe2000f8ec0ff */
[C---:B------:R-:W-:Y:S01]  /*01c0*/  LEA R7, R9.reuse, UR9, 0x5 ;  /* 0x0000000909077c11 */ /* 0x040fe2000f8e28ff */
[----:B-1----:R-:W-:Y:S01]  /*01d0*/  IMAD R5, R9, R18, R6 ;  /* 0x0000001209057224 */ /* 0x002fe200078e0206 */
[----:B------:R-:W-:-:S03]  /*01e0*/  SHF.L.U32 R26, R18, 0x3, RZ ;  /* 0x00000003121a7819 */ /* 0x000fc600000006ff */
[C---:B------:R-:W-:Y:S01]  /*01f0*/  LEA R0, R6.reuse, UR7, 0x2 ;  /* 0x0000000706007c11 */ /* 0x040fe2000f8e10ff */
[----:B------:R-:W-:Y:S01]  /*0200*/  IMAD R6, R6, 0x4, R7 ;  /* 0x0000000406067824 */ /* 0x000fe200078e0207 */
[----:B------:R-:W-:Y:S02]  /*0210*/  SHF.R.S32.HI R3, RZ, 0x1f, R5 ;  /* 0x0000001fff037819 */ /* 0x000fe40000011405 */
[----:B------:R-:W-:Y:S01]  /*0220*/  LEA R4, R9, R0, 0x5 ;  /* 0x0000000009047211 */ /* 0x000fe200078e28ff */
[----:B------:R-:W-:Y:S06]  /*0230*/  BRA.U !UP0, `(.L_x_7) ;  /* 0x0000000908607547 */ /* 0x000fec000b800000 */
[----:B------:R-:W-:Y:S01]  /*0240*/  UIADD3 UR6, UPT, UPT, UR6, 0x10, URZ ;  /* 0x0000001006067890 */ /* 0x000fe2000fffe0ff */
[----:B------:R-:W-:Y:S01]  /*0250*/  IMAD.IADD R26, R17, 0x1, R26 ;  /* 0x00000001111a7824 */ /* 0x000fe200078e021a */
[----:B------:R-:W-:Y:S01]  /*0260*/  ULOP3.LUT UR7, UR5, 0xffffffc, URZ, 0xc0, !UPT ;  /* 0x0ffffffc05077892 */ /* 0x000fe2000f8ec0ff */
[CC--:B------:R-:W-:Y:S01]  /*0270*/  LEA R24, R18.reuse, R17.reuse, 0x4 ;  /* 0x0000001112187211 */ /* 0x0c0fe200078e20ff */
[----:B------:R-:W-:Y:S01]  /*0280*/  IMAD R22, R18, 0x18, R17 ;  /* 0x0000001812167824 */ /* 0x000fe200078e0211 */
[----:B------:R-:W-:Y:S01]  /*0290*/  MOV R20, R17 ;  /* 0x0000001100147202 */ /* 0x000fe20000000f00 */
[----:B------:R-:W-:Y:S01]  /*02a0*/  IMAD.MOV.U32 R21, RZ, RZ, RZ ;  /* 0x000000ffff157224 */ /* 0x000fe200078e00ff */
[----:B------:R-:W0:Y:S01]  /*02b0*/  LDCU.64 UR10, c[0x0][0x3a8] ;  /* 0x00007500ff0a77ac */ /* 0x000e220008000a00 */
[----:B------:R-:W-:Y:S01]  /*02c0*/  IMAD.U32 R19, RZ, RZ, UR6 ;  /* 0x00000006ff137e24 */ /* 0x000fe2000f8e00ff */
[----:B------:R-:W1:Y:S01]  /*02d0*/  LDCU.64 UR8, c[0x0][0x390] ;  /* 0x00007200ff0877ac */ /* 0x000e620008000a00 */
[----:B------:R-:W-:-:S12]  /*02e0*/  UIADD3 UR7, UPT, UPT, -UR7, URZ, URZ ;  /* 0x000000ff07077290 */ /* 0x000fd8000fffe1ff */
.L_x_8:
[----:B------:R-:W-:Y:S02]  /*02f0*/  IADD3 R9, PT, PT, R19, -0x10, RZ ;  /* 0xfffffff013097810 */ /* 0x000fe40007ffe0ff */
[----:B------:R-:W-:Y:S02]  /*0300*/  IADD3 R11, P0, PT, R5, R20, RZ ;  /* 0x00000014050b7210 */ /* 0x000fe40007f1e0ff */
[----:B------:R-:W-:Y:S02]  /*0310*/  IADD3 R13, P1, PT, R16, R9, RZ ;  /* 0x00000009100d7210 */ /* 0x000fe40007f3e0ff */
[----:B------:R-:W-:Y:S02]  /*0320*/  LEA.HI.X.SX32 R12, R20, R3, 0x1, P0 ;  /* 0x00000003140c7211 */ /* 0x000fe400000f0eff */
[----:B0-----:R-:W-:Y:S02]  /*0330*/  LEA R8, P0, R11, UR10, 0x2 ;  /* 0x0000000a0b087c11 */ /* 0x001fe4000f8010ff */
[----:B------:R-:W-:-:S02]  /*0340*/  LEA.HI.X.SX32 R14, R9, R2, 0x1, P1 ;  /* 0x00000002090e7211 */ /* 0x000fc400008f0eff */
[----:B-1----:R-:W-:Y:S02]  /*0350*/  LEA R10, P1, R13, UR8, 0x2 ;  /* 0x000000080d0a7c11 */ /* 0x002fe4000f8210ff */
[----:B------:R-:W-:Y:S02]  /*0360*/  LEA.HI.X R9, R11, UR11, R12, 0x2, P0 ;  /* 0x0000000b0b097c11 */ /* 0x000fe400080f140c */
[----:B------:R-:W-:-:S03]  /*0370*/  LEA.HI.X R11, R13, UR9, R14, 0x2, P1 ;  /* 0x000000090d0b7c11 */ /* 0x000fc600088f140e */
[----:B------:R-:W2:Y:S04]  /*0380*/  LDG.E R25, desc[UR12][R8.64] ;  /* 0x0000000c08197981 */ /* 0x000ea8000c1e1900 */
[----:B------:R-:W3:Y:S04]  /*0390*/  LDG.E R11, desc[UR12][R10.64] ;  /* 0x0000000c0a0b7981 */ /* 0x000ee8000c1e1900 */
[----:B---3--:R-:W-:Y:S04]  /*03a0*/  STS [R6], R11 ;  /* 0x0000000b06007388 */ /* 0x008fe80000000800 */
[----:B--2---:R-:W-:Y:S01]  /*03b0*/  STS [R4], R25 ;  /* 0x0000001904007388 */ /* 0x004fe20000000800 */
[----:B------:R-:W-:Y:S06]  /*03c0*/  BAR.SYNC.DEFER_BLOCKING 0x0 ;  /* 0x0000000000007b1d */ /* 0x000fec0000010000 */
[----:B------:R-:W-:Y:S04]  /*03d0*/  LDS R27, [R0] ;  /* 0x00000000001b7984 */ /* 0x000fe80000000800 */
[----:B------:R-:W0:Y:S04]  /*03e0*/  LDS.128 R12, [R7] ;  /* 0x00000000070c7984 */ /* 0x000e280000000c00 */
[----:B------:R-:W1:Y:S04]  /*03f0*/  LDS R29, [R0+0x20] ;  /* 0x00002000001d7984 */ /* 0x000e680000000800 */
[----:B------:R-:W2:Y:S04]  /*0400*/  LDS R23, [R0+0x40] ;  /* 0x0000400000177984 */ /* 0x000ea80000000800 */
[----:B------:R-:W-:Y:S01]  /*0410*/  LDS.128 R8, [R7+0x10] ;  /* 0x0000100007087984 */ /* 0x000fe20000000c00 */
[----:B0-----:R-:W-:-:S03]  /*0420*/  FFMA R28, R12, R27, R21 ;  /* 0x0000001b0c1c7223 */ /* 0x001fc60000000015 */
[----:B------:R-:W0:Y:S01]  /*0430*/  LDS R12, [R0+0x60] ;  /* 0x00006000000c7984 */ /* 0x000e220000000800 */
[----:B-1----:R-:W-:-:S03]  /*0440*/  FFMA R28, R29, R13, R28 ;  /* 0x0000000d1d1c7223 */ /* 0x002fc6000000001c */
[----:B------:R-:W1:Y:S01]  /*0450*/  LDS R13, [R0+0x80] ;  /* 0x00008000000d7984 */ /* 0x000e620000000800 */
[----:B------:R-:W-:Y:S02]  /*0460*/  VIADD R21, R19, 0xfffffff8 ;  /* 0xfffffff813157836 */ /* 0x000fe40000000000 */
[----:B--2---:R-:W-:-:S03]  /*0470*/  FFMA R23, R23, R14, R28 ;  /* 0x0000000e17177223 */ /* 0x004fc6000000001c */
[----:B------:R-:W-:-:S04]  /*0480*/  IADD3 R14, P0, PT, R16, R21, RZ ;  /* 0x00000015100e7210 */ /* 0x000fc80007f1e0ff */
[----:B------:R-:W-:Y:S02]  /*0490*/  LEA.HI.X.SX32 R21, R21, R2, 0x1, P0 ;  /* 0x0000000215157211 */ /* 0x000fe400000f0eff */
[----:B------:R-:W-:-:S04]  /*04a0*/  LEA R28, P0, R14, UR8, 0x2 ;  /* 0x000000080e1c7c11 */ /* 0x000fc8000f8010ff */
[----:B------:R-:W-:Y:S02]  /*04b0*/  LEA.HI.X R29, R14, UR9, R21, 0x2, P0 ;  /* 0x000000090e1d7c11 */ /* 0x000fe400080f1415 */
[----:B------:R-:W-:Y:S01]  /*04c0*/  LDS R21, [R0+0xc0] ;  /* 0x0000c00000157984 */ /* 0x000fe20000000800 */
[----:B------:R-:W-:Y:S01]  /*04d0*/  IADD3 R14, P0, PT, R5, R26, RZ ;  /* 0x0000001a050e7210 */ /* 0x000fe20007f1e0ff */
[----:B0-----:R-:W-:Y:S02]  /*04e0*/  FFMA R23, R12, R15, R23 ;  /* 0x0000000f0c177223 */ /* 0x001fe40000000017 */
[----:B------:R-:W0:Y:S02]  /*04f0*/  LDS R15, [R0+0xa0] ;  /* 0x0000a000000f7984 */ /* 0x000e240000000800 */
[----:B-1----:R-:W-:Y:S02]  /*0500*/  FFMA R23, R8, R13, R23 ;  /* 0x0000000d08177223 */ /* 0x002fe40000000017 */
[----:B------:R-:W1:Y:S01]  /*0510*/  LDS R8, [R0+0xe0] ;  /* 0x0000e00000087984 */ /* 0x000e620000000800 */
[----:B------:R-:W-:Y:S01]  /*0520*/  BAR.SYNC.DEFER_BLOCKING 0x0 ;  /* 0x0000000000007b1d */ /* 0x000fe20000010000 */
[----:B------:R-:W-:-:S02]  /*0530*/  LEA.HI.X.SX32 R13, R26, R3, 0x1, P0 ;  /* 0x000000031a0d7211 */ /* 0x000fc400000f0eff */
[----:B------:R-:W-:-:S04]  /*0540*/  LEA R12, P0, R14, UR10, 0x2 ;  /* 0x0000000a0e0c7c11 */ /* 0x000fc8000f8010ff */
[----:B------:R-:W-:Y:S01]  /*0550*/  LEA.HI.X R13, R14, UR11, R13, 0x2, P0 ;  /* 0x0000000b0e0d7c11 */ /* 0x000fe200080f140d */
[----:B------:R-:W2:Y:S04]  /*0560*/  LDG.E R29, desc[UR12][R28.64] ;  /* 0x0000000c1c1d7981 */ /* 0x000ea8000c1e1900 */
[----:B------:R-:W3:Y:S01]  /*0570*/  LDG.E R25, desc[UR12][R12.64] ;  /* 0x0000000c0c197981 */ /* 0x000ee2000c1e1900 */
[----:B0-----:R-:W-:-:S04]  /*0580*/  FFMA R9, R15, R9, R23 ;  /* 0x000000090f097223 */ /* 0x001fc80000000017 */
[----:B------:R-:W-:-:S04]  /*0590*/  FFMA R9, R21, R10, R9 ;  /* 0x0000000a15097223 */ /* 0x000fc80000000009 */
[----:B-1----:R-:W-:Y:S01]  /*05a0*/  FFMA R9, R8, R11, R9 ;  /* 0x0000000b08097223 */ /* 0x002fe20000000009 */
[----:B--2---:R-:W-:Y:S04]  /*05b0*/  STS [R6], R29 ;  /* 0x0000001d06007388 */ /* 0x004fe80000000800 */
[----:B---3--:R-:W-:Y:S01]  /*05c0*/  STS [R4], R25 ;  /* 0x0000001904007388 */ /* 0x008fe20000000800 */
[----:B------:R-:W-:Y:S06]  /*05d0*/  BAR.SYNC.DEFER_BLOCKING 0x0 ;  /* 0x0000000000007b1d */ /* 0x000fec0000010000 */
[----:B------:R-:W-:Y:S04]  /*05e0*/  LDS R23, [R0] ;  /* 0x0000000000177984 */ /* 0x000fe80000000800 */
[----:B------:R-:W0:Y:S04]  /*05f0*/  LDS.128 R12, [R7] ;  /* 0x00000000070c7984 */ /* 0x000e280000000c00 */
[----:B------:R-:W1:Y:S04]  /*0600*/  LDS R28, [R0+0x20] ;  /* 0x00002000001c7984 */ /* 0x000e680000000800 */
[----:B------:R-:W2:Y:S04]  /*0610*/  LDS R21, [R0+0x40] ;  /* 0x0000400000157984 */ /* 0x000ea80000000800 */
[----:B------:R-:W-:Y:S01]  /*0620*/  LDS R25, [R0+0xa0] ;  /* 0x0000a00000197984 */ /* 0x000fe20000000800 */
[----:B0-----:R-:W-:-:S03]  /*0630*/  FFMA R9, R12, R23, R9 ;  /* 0x000000170c097223 */ /* 0x001fc60000000009 */
[----:B------:R-:W0:Y:S01]  /*0640*/  LDS R12, [R0+0x60] ;  /* 0x00006000000c7984 */ /* 0x000e220000000800 */
[----:B-1----:R-:W-:-:S03]  /*0650*/  FFMA R28, R28, R13, R9 ;  /* 0x0000000d1c1c7223 */ /* 0x002fc60000000009 */
[----:B------:R-:W-:Y:S04]  /*0660*/  LDS R13, [R0+0x80] ;  /* 0x00008000000d7984 */ /* 0x000fe80000000800 */
[----:B------:R-:W1:Y:S01]  /*0670*/  LDS.128 R8, [R7+0x10] ;  /* 0x0000100007087984 */ /* 0x000e620000000c00 */
[----:B--2---:R-:W-:Y:S01]  /*0680*/  FFMA R21, R21, R14, R28 ;  /* 0x0000000e15157223 */ /* 0x004fe2000000001c */
[----:B------:R-:W-:-:S04]  /*0690*/  IADD3 R14, P0, PT, R16, R19, RZ ;  /* 0x00000013100e7210 */ /* 0x000fc80007f1e0ff */
[----:B------:R-:W-:Y:S02]  /*06a0*/  LEA.HI.X.SX32 R23, R19, R2, 0x1, P0 ;  /* 0x0000000213177211 */ /* 0x000fe400000f0eff */
[----:B------:R-:W-:-:S04]  /*06b0*/  LEA R28, P0, R14, UR8, 0x2 ;  /* 0x000000080e1c7c11 */ /* 0x000fc8000f8010ff */
[----:B------:R-:W-:Y:S02]  /*06c0*/  LEA.HI.X R29, R14, UR9, R23, 0x2, P0 ;  /* 0x000000090e1d7c11 */ /* 0x000fe400080f1417 */
        /* <DEDUP_REMOVED lines=11> */
[----:B------:R-:W-:-:S04]  /*0780*/  FFMA R9, R25, R9, R15 ;  /* 0x0000000919097223 */ /* 0x000fc8000000000f */
[----:B0-----:R-:W-:-:S04]  /*0790*/  FFMA R9, R21, R10, R9 ;  /* 0x0000000a15097223 */ /* 0x001fc80000000009 */
        /* <DEDUP_REMOVED lines=15> */
[----:B------:R-:W-:-:S04]  /*0890*/  IADD3 R21, PT, PT, R19, 0x8, RZ ;  /* 0x0000000813157810 */ /* 0x000fc80007ffe0ff */
[----:B------:R-:W-:-:S04]  /*08a0*/  IADD3 R14, P0, PT, R16, R21, RZ ;  /* 0x00000015100e7210 */ /* 0x000fc80007f1e0ff */
[----:B------:R-:W-:Y:S02]  /*08b0*/  LEA.HI.X.SX32 R21, R21, R2, 0x1, P0 ;  /* 0x0000000215157211 */ /* 0x000fe400000f0eff */
[----:B------:R-:W-:-:S04]  /*08c0*/  LEA R28, P0, R14, UR8, 0x2 ;  /* 0x000000080e1c7c11 */ /* 0x000fc8000f8010ff */
[----:B------:R-:W-:Y:S02]  /*08d0*/  LEA.HI.X R29, R14, UR9, R21, 0x2, P0 ;  /* 0x000000090e1d7c11 */ /* 0x000fe400080f1415 */
[----:B------:R-:W2:Y:S01]  /*08e0*/  LDS R21, [R0+0xc0] ;  /* 0x0000c00000157984 */ /* 0x000ea20000000800 */
[----:B0-----:R-:W-:-:S04]  /*08f0*/  FFMA R15, R12, R15, R23 ;  /* 0x0000000f0c0f7223 */ /* 0x001fc80000000017 */
[----:B-1----:R-:W-:Y:S02]  /*0900*/  FFMA R15, R8, R13, R15 ;  /* 0x0000000d080f7223 */ /* 0x002fe4000000000f */
[----:B------:R-:W0:Y:S01]  /*0910*/  LDS R8, [R0+0xe0] ;  /* 0x0000e00000087984 */ /* 0x000e220000000800 */
[----:B------:R-:W-:Y:S01]  /*0920*/  BAR.SYNC.DEFER_BLOCKING 0x0 ;  /* 0x0000000000007b1d */ /* 0x000fe20000010000 */
[----:B------:R-:W-:-:S04]  /*0930*/  IADD3 R14, P0, PT, R5, R22, RZ ;  /* 0x00000016050e7210 */ /* 0x000fc80007f1e0ff */
[----:B------:R-:W-:Y:S02]  /*0940*/  LEA.HI.X.SX32 R13, R22, R3, 0x1, P0 ;  /* 0x00000003160d7211 */ /* 0x000fe400000f0eff */
[----:B------:R-:W-:-:S04]  /*0950*/  LEA R12, P0, R14, UR10, 0x2 ;  /* 0x0000000a0e0c7c11 */ /* 0x000fc8000f8010ff */
[----:B------:R-:W-:Y:S01]  /*0960*/  LEA.HI.X R13, R14, UR11, R13, 0x2, P0 ;  /* 0x0000000b0e0d7c11 */ /* 0x000fe200080f140d */
[----:B------:R-:W3:Y:S04]  /*0970*/  LDG.E R29, desc[UR12][R28.64] ;  /* 0x0000000c1c1d7981 */ /* 0x000ee8000c1e1900 */
[----:B------:R-:W4:Y:S01]  /*0980*/  LDG.E R27, desc[UR12][R12.64] ;  /* 0x0000000c0c1b7981 */ /* 0x000f22000c1e1900 */
[----:B------:R-:W-:-:S04]  /*0990*/  FFMA R9, R25, R9, R15 ;  /* 0x0000000919097223 */ /* 0x000fc8000000000f */
[----:B--2---:R-:W-:-:S04]  /*09a0*/  FFMA R9, R21, R10, R9 ;  /* 0x0000000a15097223 */ /* 0x004fc80000000009 */
[----:B0-----:R-:W-:Y:S01]  /*09b0*/  FFMA R9, R8, R11, R9 ;  /* 0x0000000b08097223 */ /* 0x001fe20000000009 */
[----:B------:R-:W-:-:S04]  /*09c0*/  UIADD3 UR7, UPT, UPT, UR7, 0x4, URZ ;  /* 0x0000000407077890 */ /* 0x000fc8000fffe0ff */
[----:B------:R-:W-:Y:S01]  /*09d0*/  UISETP.NE.AND UP0, UPT, UR7, URZ, UPT ;  /* 0x000000ff0700728c */ /* 0x000fe2000bf05270 */
[C---:B------:R-:W-:Y:S01]  /*09e0*/  IMAD R20, R18.reuse, 0x20, R20 ;  /* 0x0000002012147824 */ /* 0x040fe200078e0214 */
[C---:B------:R-:W-:Y:S01]  /*09f0*/  LEA R26, R18.reuse, R26, 0x5 ;  /* 0x0000001a121a7211 */ /* 0x040fe200078e28ff */
[C---:B------:R-:W-:Y:S01]  /*0a00*/  IMAD R24, R18.reuse, 0x20, R24 ;  /* 0x0000002012187824 */ /* 0x040fe200078e0218 */
[----:B------:R-:W-:Y:S01]  /*0a10*/  IADD3 R19, PT, PT, R19, 0x20, RZ ;  /* 0x0000002013137810 */ /* 0x000fe20007ffe0ff */
[----:B------:R-:W-:Y:S01]  /*0a20*/  IMAD R22, R18, 0x20, R22 ;  /* 0x0000002012167824 */ /* 0x000fe200078e0216 */
[----:B---3--:R-:W-:Y:S04]  /*0a30*/  STS [R6], R29 ;  /* 0x0000001d06007388 */ /* 0x008fe80000000800 */
[----:B----4-:R-:W-:Y:S01]  /*0a40*/  STS [R4], R27 ;  /* 0x0000001b04007388 */ /* 0x010fe20000000800 */
[----:B------:R-:W-:Y:S06]  /*0a50*/  BAR.SYNC.DEFER_BLOCKING 0x0 ;  /* 0x0000000000007b1d */ /* 0x000fec0000010000 */
[----:B------:R-:W-:Y:S04]  /*0a60*/  LDS R23, [R0] ;  /* 0x0000000000177984 */ /* 0x000fe80000000800 */
[----:B------:R-:W0:Y:S04]  /*0a70*/  LDS.128 R12, [R7] ;  /* 0x00000000070c7984 */ /* 0x000e280000000c00 */
[----:B------:R-:W1:Y:S04]  /*0a80*/  LDS R28, [R0+0x20] ;  /* 0x00002000001c7984 */ /* 0x000e680000000800 */
[----:B------:R-:W2:Y:S01]  /*0a90*/  LDS R21, [R0+0x40] ;  /* 0x0000400000157984 */ /* 0x000ea20000000800 */
[----:B0-----:R-:W-:-:S03]  /*0aa0*/  FFMA R9, R12, R23, R9 ;  /* 0x000000170c097223 */ /* 0x001fc60000000009 */
[----:B------:R-:W0:Y:S01]  /*0ab0*/  LDS R12, [R0+0x60] ;  /* 0x00006000000c7984 */ /* 0x000e220000000800 */
[----:B-1----:R-:W-:-:S03]  /*0ac0*/  FFMA R28, R28, R13, R9 ;  /* 0x0000000d1c1c7223 */ /* 0x002fc60000000009 */
[----:B------:R-:W-:Y:S04]  /*0ad0*/  LDS R13, [R0+0x80] ;  /* 0x00008000000d7984 */ /* 0x000fe80000000800 */
[----:B------:R-:W1:Y:S01]  /*0ae0*/  LDS.128 R8, [R7+0x10] ;  /* 0x0000100007087984 */ /* 0x000e620000000c00 */
[----:B--2---:R-:W-:-:S03]  /*0af0*/  FFMA R21, R21, R14, R28 ;  /* 0x0000000e15157223 */ /* 0x004fc6000000001c */
[----:B------:R-:W2:Y:S04]  /*0b00*/  LDS R23, [R0+0xa0] ;  /* 0x0000a00000177984 */ /* 0x000ea80000000800 */
[----:B------:R-:W3:Y:S04]  /*0b10*/  LDS R28, [R0+0xc0] ;  /* 0x0000c000001c7984 */ /* 0x000ee80000000800 */
[----:B------:R-:W4:Y:S01]  /*0b20*/  LDS R14, [R0+0xe0] ;  /* 0x0000e000000e7984 */ /* 0x000f220000000800 */
[----:B0-----:R-:W-:-:S04]  /*0b30*/  FFMA R15, R12, R15, R21 ;  /* 0x0000000f0c0f7223 */ /* 0x001fc80000000015 */
[----:B-1----:R-:W-:-:S04]  /*0b40*/  FFMA R8, R8, R13, R15 ;  /* 0x0000000d08087223 */ /* 0x002fc8000000000f */
[----:B--2---:R-:W-:-:S04]  /*0b50*/  FFMA R9, R23, R9, R8 ;  /* 0x0000000917097223 */ /* 0x004fc80000000008 */
[----:B---3--:R-:W-:-:S04]  /*0b60*/  FFMA R9, R28, R10, R9 ;  /* 0x0000000a1c097223 */ /* 0x008fc80000000009 */
[----:B----4-:R-:W-:Y:S01]  /*0b70*/  FFMA R21, R14, R11, R9 ;  /* 0x0000000b0e157223 */ /* 0x010fe20000000009 */
[----:B------:R-:W-:Y:S06]  /*0b80*/  BAR.SYNC.DEFER_BLOCKING 0x0 ;  /* 0x0000000000007b1d */ /* 0x000fec0000010000 */
[----:B------:R-:W-:Y:S05]  /*0b90*/  BRA.U UP0, `(.L_x_8) ;  /* 0xfffffff500d47547 */ /* 0x000fea000b83ffff */
[----:B------:R-:W-:-:S06]  /*0ba0*/  ULOP3.LUT UR6, UR5, 0xffffffc, URZ, 0xc0, !UPT ;  /* 0x0ffffffc05067892 */ /* 0x000fcc000f8ec0ff */
[----:B------:R-:W-:-:S07]  /*0bb0*/  MOV R20, UR6 ;  /* 0x0000000600147c02 */ /* 0x000fce0008000f00 */
.L_x_7:
[----:B------:R-:W-:-:S04]  /*0bc0*/  ULOP3.LUT UR7, UR5, 0x3, URZ, 0xc0, !UPT ;  /* 0x0000000305077892 */ /* 0x000fc8000f8ec0ff */
[----:B------:R-:W-:-:S09]  /*0bd0*/  UISETP.NE.AND UP0, UPT, UR7, URZ, UPT ;  /* 0x000000ff0700728c */ /* 0x000fd2000bf05270 */
[----:B------:R-:W-:Y:S05]  /*0be0*/  BRA.U !UP0, `(.L_x_6) ;  /* 0x0000000508d07547 */ /* 0x000fea000b800000 */
[----:B------:R-:W0:Y:S01]  /*0bf0*/  LDC R19, c[0x0][0x388] ;  /* 0x0000e200ff137b82 */ /* 0x000e220000000800 */
[----:B------:R-:W1:Y:S01]  /*0c00*/  LDCU UR6, c[0x0][0x3a0] ;  /* 0x00007400ff0677ac */ /* 0x000e620008000800 */
[----:B------:R-:W-:Y:S02]  /*0c10*/  UISETP.NE.AND UP0, UPT, UR7, 0x1, UPT ;  /* 0x000000010700788c */ /* 0x000fe4000bf05270 */
[----:B------:R-:W-:-:S04]  /*0c20*/  ULOP3.LUT UR5, UR5, 0x1, URZ, 0xc0, !UPT ;  /* 0x0000000105057892 */ /* 0x000fc8000f8ec0ff */
[----:B------:R-:W-:Y:S02]  /*0c30*/  UISETP.NE.U32.AND UP1, UPT, UR5, 0x1, UPT ;  /* 0x000000010500788c */ /* 0x000fe4000bf25070 */
[----:B-1----:R-:W-:Y:S01]  /*0c40*/  USHF.L.U32 UR6, UR6, 0x3, URZ ;  /* 0x0000000306067899 */ /* 0x002fe200080006ff */
[----:B0-----:R-:W-:Y:S01]  /*0c50*/  IMAD R19, R19, UR4, RZ ;  /* 0x0000000413137c24 */ /* 0x001fe2000f8e02ff */
[----:B------:R-:W-:Y:S10]  /*0c60*/  BRA.U !UP0, `(.L_x_9) ;  /* 0x00000005081c7547 */ /* 0x000ff4000b800000 */
[----:B------:R-:W0:Y:S01]  /*0c70*/  LDCU.64 UR8, c[0x0][0x390] ;  /* 0x00007200ff0877ac */ /* 0x000e220008000a00 */
[C---:B------:R-:W-:Y:S02]  /*0c80*/  IMAD R23, R20.reuse, 0x8, R19 ;  /* 0x0000000814177824 */ /* 0x040fe400078e0213 */
[----:B------:R-:W-:Y:S01]  /*0c90*/  IMAD R18, R20, UR6, R17 ;  /* 0x0000000614127c24 */ /* 0x000fe2000f8e0211 */
[----:B------:R-:W1:Y:S02]  /*0ca0*/  LDCU.64 UR10, c[0x0][0x3a8] ;  /* 0x00007500ff0a77ac */ /* 0x000e640008000a00 */
[----:B------:R-:W-:Y:S02]  /*0cb0*/  IADD3 R9, P1, PT, R16, R23, RZ ;  /* 0x0000001710097210 */ /* 0x000fe40007f3e0ff */
[----:B------:R-:W-:Y:S02]  /*0cc0*/  IADD3 R11, P0, PT, R5, R18, RZ ;  /* 0x00000012050b7210 */ /* 0x000fe40007f1e0ff */
[----:B------:R-:W-:-:S02]  /*0cd0*/  LEA.HI.X.SX32 R14, R23, R2, 0x1, P1 ;  /* 0x00000002170e7211 */ /* 0x000fc400008f0eff */
[----:B------:R-:W-:Y:S02]  /*0ce0*/  LEA.HI.X.SX32 R12, R18, R3, 0x1, P0 ;  /* 0x00000003120c7211 */ /* 0x000fe400000f0eff */
[----:B0-----:R-:W-:Y:S02]  /*0cf0*/  LEA R8, P1, R9, UR8, 0x2 ;  /* 0x0000000809087c11 */ /* 0x001fe4000f8210ff */
[----:B-1----:R-:W-:Y:S02]  /*0d00*/  LEA R10, P0, R11, UR10, 0x2 ;  /* 0x0000000a0b0a7c11 */ /* 0x002fe4000f8010ff */
[----:B------:R-:W-:Y:S02]  /*0d10*/  LEA.HI.X R9, R9, UR9, R14, 0x2, P1 ;  /* 0x0000000909097c11 */ /* 0x000fe400088f140e */
[----:B------:R-:W-:-:S04]  /*0d20*/  LEA.HI.X R11, R11, UR11, R12, 0x2, P0 ;  /* 0x0000000b0b0b7c11 */ /* 0x000fc800080f140c */
[----:B------:R0:W2:Y:S04]  /*0d30*/  LDG.E R9, desc[UR12][R8.64] ;  /* 0x0000000c08097981 */ /* 0x0000a8000c1e1900 */
[----:B------:R-:W3:Y:S01]  /*0d40*/  LDG.E R11, desc[UR12][R10.64] ;  /* 0x0000000c0a0b7981 */ /* 0x000ee2000c1e1900 */
[----:B------:R-:W-:-:S04]  /*0d50*/  IADD3 R23, PT, PT, R23, 0x8, RZ ;  /* 0x0000000817177810 */ /* 0x000fc80007ffe0ff */
[----:B------:R-:W-:-:S04]  /*0d60*/  IADD3 R27, P0, PT, R16, R23, RZ ;  /* 0x00000017101b7210 */ /* 0x000fc80007f1e0ff */
[----:B0-----:R-:W-:Y:S02]  /*0d70*/  LEA.HI.X.SX32 R8, R23, R2, 0x1, P0 ;  /* 0x0000000217087211 */ /* 0x001fe400000f0eff */
[----:B------:R-:W-:-:S04]  /*0d80*/  LEA R22, P0, R27, UR8, 0x2 ;  /* 0x000000081b167c11 */ /* 0x000fc8000f8010ff */
[----:B------:R-:W-:Y:S01]  /*0d90*/  LEA.HI.X R23, R27, UR9, R8, 0x2, P0 ;  /* 0x000000091b177c11 */ /* 0x000fe200080f1408 */
[----:B--2---:R-:W-:Y:S04]  /*0da0*/  STS [R6], R9 ;  /* 0x0000000906007388 */ /* 0x004fe80000000800 */
[----:B---3--:R-:W-:Y:S01]  /*0db0*/  STS [R4], R11 ;  /* 0x0000000b04007388 */ /* 0x008fe20000000800 */
[----:B------:R-:W-:Y:S06]  /*0dc0*/  BAR.SYNC.DEFER_BLOCKING 0x0 ;  /* 0x0000000000007b1d */ /* 0x000fec0000010000 */
[----:B------:R-:W-:Y:S04]  /*0dd0*/  LDS R24, [R0] ;  /* 0x0000000000187984 */ /* 0x000fe80000000800 */
[----:B------:R-:W0:Y:S04]  /*0de0*/  LDS.128 R12, [R7] ;  /* 0x00000000070c7984 */ /* 0x000e280000000c00 */
[----:B------:R-:W1:Y:S04]  /*0df0*/  LDS R25, [R0+0x20] ;  /* 0x0000200000197984 */ /* 0x000e680000000800 */
[----:B------:R-:W2:Y:S04]  /*0e00*/  LDS R26, [R0+0x40] ;  /* 0x00004000001a7984 */ /* 0x000ea80000000800 */
[----:B------:R-:W-:Y:S04]  /*0e10*/  LDS R29, [R0+0x80] ;  /* 0x00008000001d7984 */ /* 0x000fe80000000800 */
[----:B------:R-:W-:Y:S01]  /*0e20*/  LDS.128 R8, [R7+0x10] ;  /* 0x0000100007087984 */ /* 0x000fe20000000c00 */
[----:B0-----:R-:W-:Y:S01]  /*0e30*/  FFMA R12, R12, R24, R21 ;  /* 0x000000180c0c7223 */ /* 0x001fe20000000015 */
[----:B------:R-:W-:-:S02]  /*0e40*/  VIADD R24, R18, UR6 ;  /* 0x0000000612187c36 */ /* 0x000fc40008000000 */
[----:B------:R-:W-:Y:S01]  /*0e50*/  LDS R21, [R0+0xc0] ;  /* 0x0000c00000157984 */ /* 0x000fe20000000800 */
[----:B-1----:R-:W-:-:S03]  /*0e60*/  FFMA R13, R25, R13, R12 ;  /* 0x0000000d190d7223 */ /* 0x002fc6000000000c */
[----:B------:R-:W0:Y:S01]  /*0e70*/  LDS R12, [R0+0x60] ;  /* 0x00006000000c7984 */ /* 0x000e220000000800 */
[----:B--2---:R-:W-:-:S03]  /*0e80*/  FFMA R13, R26, R14, R13 ;  /* 0x0000000e1a0d7223 */ /* 0x004fc6000000000d */
[----:B------:R-:W1:Y:S04]  /*0e90*/  LDS R26, [R0+0xa0] ;  /* 0x0000a000001a7984 */ /* 0x000e680000000800 */
[----:B------:R-:W2:Y:S01]  /*0ea0*/  LDS R18, [R0+0xe0] ;  /* 0x0000e00000127984 */ /* 0x000ea20000000800 */
[----:B------:R-:W-:Y:S01]  /*0eb0*/  BAR.SYNC.DEFER_BLOCKING 0x0 ;  /* 0x0000000000007b1d */ /* 0x000fe20000010000 */
[----:B------:R-:W-:-:S04]  /*0ec0*/  IADD3 R14, P0, PT, R5, R24, RZ ;  /* 0x00000018050e7210 */ /* 0x000fc80007f1e0ff */
[----:B------:R-:W-:Y:S02]  /*0ed0*/  LEA.HI.X.SX32 R25, R24, R3, 0x1, P0 ;  /* 0x0000000318197211 */ /* 0x000fe400000f0eff */
[----:B------:R-:W-:-:S04]  /*0ee0*/  LEA R24, P0, R14, UR10, 0x2 ;  /* 0x0000000a0e187c11 */ /* 0x000fc8000f8010ff */
[----:B------:R-:W-:Y:S01]  /*0ef0*/  LEA.HI.X R25, R14, UR11, R25, 0x2, P0 ;  /* 0x0000000b0e197c11 */ /* 0x000fe200080f1419 */
[----:B------:R-:W3:Y:S05]  /*0f00*/  LDG.E R23, desc[UR12][R22.64] ;  /* 0x0000000c16177981 */ /* 0x000eea000c1e1900 */
[----:B------:R-:W4:Y:S01]  /*0f10*/  LDG.E R25, desc[UR12][R24.64] ;  /* 0x0000000c18197981 */ /* 0x000f22000c1e1900 */
[----:B0-----:R-:W-:Y:S01]  /*0f20*/  FFMA R28, R12, R15, R13 ;  /* 0x0000000f0c1c7223 */ /* 0x001fe2000000000d */
[----:B------:R-:W-:-:S03]  /*0f30*/  IADD3 R20, PT, PT, R20, 0x2, RZ ;  /* 0x0000000214147810 */ /* 0x000fc60007ffe0ff */
[----:B------:R-:W-:-:S04]  /*0f40*/  FFMA R29, R8, R29, R28 ;  /* 0x0000001d081d7223 */ /* 0x000fc8000000001c */
[----:B-1----:R-:W-:-:S04]  /*0f50*/  FFMA R26, R26, R9, R29 ;  /* 0x000000091a1a7223 */ /* 0x002fc8000000001d */
[----:B------:R-:W-:Y:S01]  /*0f60*/  FFMA R21, R21, R10, R26 ;  /* 0x0000000a15157223 */ /* 0x000fe2000000001a */
[----:B---3--:R-:W-:Y:S04]  /*0f70*/  STS [R6], R23 ;  /* 0x0000001706007388 */ /* 0x008fe80000000800 */
[----:B----4-:R2:W-:Y:S01]  /*0f80*/  STS [R4], R25 ;  /* 0x0000001904007388 */ /* 0x0105e20000000800 */
[----:B------:R-:W-:Y:S01]  /*0f90*/  BAR.SYNC.DEFER_BLOCKING 0x0 ;  /* 0x0000000000007b1d */ /* 0x000fe20000010000 */
[----:B--2---:R-:W-:-:S05]  /*0fa0*/  FFMA R25, R18, R11, R21 ;  /* 0x0000000b12197223 */ /* 0x004fca0000000015 */
[----:B------:R-:W-:Y:S04]  /*0fb0*/  LDS R27, [R0] ;  /* 0x00000000001b7984 */ /* 0x000fe80000000800 */
[----:B------:R-:W0:Y:S04]  /*0fc0*/  LDS.128 R12, [R7] ;  /* 0x00000000070c7984 */ /* 0x000e280000000c00 */
[----:B------:R-:W1:Y:S04]  /*0fd0*/  LDS R22, [R0+0x20] ;  /* 0x0000200000167984 */ /* 0x000e680000000800 */
[----:B------:R-:W2:Y:S04]  /*0fe0*/  LDS R23, [R0+0x40] ;  /* 0x0000400000177984 */ /* 0x000ea80000000800 */
[----:B------:R-:W3:Y:S04]  /*0ff0*/  LDS R24, [R0+0x60] ;  /* 0x0000600000187984 */ /* 0x000ee80000000800 */
[----:B------:R-:W-:Y:S04]  /*1000*/  LDS R21, [R0+0x80] ;  /* 0x0000800000157984 */ /* 0x000fe80000000800 */
[----:B------:R-:W4:Y:S04]  /*1010*/  LDS.128 R8, [R7+0x10] ;  /* 0x0000100007087984 */ /* 0x000f280000000c00 */
[----:B------:R-:W5:Y:S01]  /*1020*/  LDS R18, [R0+0xa0] ;  /* 0x0000a00000127984 */ /* 0x000f620000000800 */
[----:B0-----:R-:W-:-:S03]  /*1030*/  FFMA R27, R12, R27, R25 ;  /* 0x0000001b0c1b7223 */ /* 0x001fc60000000019 */
[----:B------:R-:W0:Y:S01]  /*1040*/  LDS R25, [R0+0xc0] ;  /* 0x0000c00000197984 */ /* 0x000e220000000800 */
[----:B-1----:R-:W-:-:S03]  /*1050*/  FFMA R22, R22, R13, R27 ;  /* 0x0000000d16167223 */ /* 0x002fc6000000001b */
[----:B------:R-:W1:Y:S01]  /*1060*/  LDS R12, [R0+0xe0] ;  /* 0x0000e000000c7984 */ /* 0x000e620000000800 */
[----:B--2---:R-:W-:-:S04]  /*1070*/  FFMA R23, R23, R14, R22 ;  /* 0x0000000e17177223 */ /* 0x004fc80000000016 */
[----:B---3--:R-:W-:-:S04]  /*1080*/  FFMA R15, R24, R15, R23 ;  /* 0x0000000f180f7223 */ /* 0x008fc80000000017 */
[----:B----4-:R-:W-:-:S04]  /*1090*/  FFMA R15, R8, R21, R15 ;  /* 0x00000015080f7223 */ /* 0x010fc8000000000f */
[----:B-----5:R-:W-:-:S04]  /*10a0*/  FFMA R18, R18, R9, R15 ;  /* 0x0000000912127223 */ /* 0x020fc8000000000f */
[----:B0-----:R-:W-:-:S04]  /*10b0*/  FFMA R25, R25, R10, R18 ;  /* 0x0000000a19197223 */ /* 0x001fc80000000012 */
[----:B-1----:R-:W-:Y:S01]  /*10c0*/  FFMA R21, R12, R11, R25 ;  /* 0x0000000b0c157223 */ /* 0x002fe20000000019 */
[----:B------:R-:W-:Y:S06]  /*10d0*/  BAR.SYNC.DEFER_BLOCKING 0x0 ;  /* 0x0000000000007b1d */ /* 0x000fec0000010000 */
.L_x_9:
[----:B------:R-:W-:Y:S05]  /*10e0*/  BRA.U UP1, `(.L_x_6) ;  /* 0x0000000101907547 */ /* 0x000fea000b800000 */
        /* <DEDUP_REMOVED lines=8> */
[C---:B0-----:R-:W-:Y:S02]  /*1170*/  LEA R2, P0, R16.reuse, UR8, 0x2 ;  /* 0x0000000810027c11 */ /* 0x041fe4000f8010ff */
[C---:B-1----:R-:W-:Y:S02]  /*1180*/  LEA R18, P1, R5.reuse, UR10, 0x2 ;  /* 0x0000000a05127c11 */ /* 0x042fe4000f8210ff */
[----:B------:R-:W-:Y:S02]  /*1190*/  LEA.HI.X R3, R16, UR9, R19, 0x2, P0 ;  /* 0x0000000910037c11 */ /* 0x000fe400080f1413 */
[----:B------:R-:W-:-:S04]  /*11a0*/  LEA.HI.X R19, R5, UR11, R20, 0x2, P1 ;  /* 0x0000000b05137c11 */ /* 0x000fc800088f1414 */
[----:B------:R-:W2:Y:S04]  /*11b0*/  LDG.E R3, desc[UR12][R2.64] ;  /* 0x0000000c02037981 */ /* 0x000ea8000c1e1900 */
[----:B------:R-:W3:Y:S04]  /*11c0*/  LDG.E R19, desc[UR12][R18.64] ;  /* 0x0000000c12137981 */ /* 0x000ee8000c1e1900 */
[----:B--2---:R-:W-:Y:S04]  /*11d0*/  STS [R6], R3 ;  /* 0x0000000306007388 */ /* 0x004fe80000000800 */
[----:B---3--:R-:W-:Y:S01]  /*11e0*/  STS [R4], R19 ;  /* 0x0000001304007388 */ /* 0x008fe20000000800 */
[----:B------:R-:W-:Y:S06]  /*11f0*/  BAR.SYNC.DEFER_BLOCKING 0x0 ;  /* 0x0000000000007b1d */ /* 0x000fec0000010000 */
[----:B------:R-:W-:Y:S04]  /*1200*/  LDS R5, [R0] ;  /* 0x0000000000057984 */ /* 0x000fe80000000800 */
[----:B------:R-:W0:Y:S04]  /*1210*/  LDS.128 R8, [R7] ;  /* 0x0000000007087984 */ /* 0x000e280000000c00 */
[----:B------:R-:W1:Y:S04]  /*1220*/  LDS R23, [R0+0x20] ;  /* 0x0000200000177984 */ /* 0x000e680000000800 */
[----:B------:R-:W2:Y:S04]  /*1230*/  LDS R16, [R0+0x40] ;  /* 0x0000400000107984 */ /* 0x000ea80000000800 */
[----:B------:R-:W3:Y:S04]  /*1240*/  LDS R25, [R0+0x60] ;  /* 0x0000600000197984 */ /* 0x000ee80000000800 */
[----:B------:R-:W-:Y:S04]  /*1250*/  LDS R20, [R0+0x80] ;  /* 0x0000800000147984 */ /* 0x000fe80000000800 */
[----:B------:R-:W4:Y:S04]  /*1260*/  LDS.128 R12, [R7+0x10] ;  /* 0x00001000070c7984 */ /* 0x000f280000000c00 */
[----:B------:R-:W5:Y:S04]  /*1270*/  LDS R27, [R0+0xa0] ;  /* 0x0000a000001b7984 */ /* 0x000f680000000800 */
[----:B------:R-:W5:Y:S04]  /*1280*/  LDS R2, [R0+0xc0] ;  /* 0x0000c00000027984 */ /* 0x000f680000000800 */
[----:B------:R-:W5:Y:S01]  /*1290*/  LDS R3, [R0+0xe0] ;  /* 0x0000e00000037984 */ /* 0x000f620000000800 */
[----:B0-----:R-:W-:-:S04]  /*12a0*/  FFMA R8, R8, R5, R21 ;  /* 0x0000000508087223 */ /* 0x001fc80000000015 */
[----:B-1----:R-:W-:-:S04]  /*12b0*/  FFMA R9, R23, R9, R8 ;  /* 0x0000000917097223 */ /* 0x002fc80000000008 */
[----:B--2---:R-:W-:-:S04]  /*12c0*/  FFMA R10, R16, R10, R9 ;  /* 0x0000000a100a7223 */ /* 0x004fc80000000009 */
[----:B---3--:R-:W-:-:S04]  /*12d0*/  FFMA R11, R25, R11, R10 ;  /* 0x0000000b190b7223 */ /* 0x008fc8000000000a */
[----:B----4-:R-:W-:-:S04]  /*12e0*/  FFMA R12, R12, R20, R11 ;  /* 0x000000140c0c7223 */ /* 0x010fc8000000000b */
[----:B-----5:R-:W-:-:S04]  /*12f0*/  FFMA R13, R27, R13, R12 ;  /* 0x0000000d1b0d7223 */ /* 0x020fc8000000000c */
[----:B------:R-:W-:-:S04]  /*1300*/  FFMA R2, R2, R14, R13 ;  /* 0x0000000e02027223 */ /* 0x000fc8000000000d */
[----:B------:R-:W-:Y:S01]  /*1310*/  FFMA R21, R3, R15, R2 ;  /* 0x0000000f03157223 */ /* 0x000fe20000000002 */
[----:B------:R-:W-:Y:S06]  /*1320*/  BAR.SYNC.DEFER_BLOCKING 0x0 ;  /* 0x0000000000007b1d */ /* 0x000fec0000010000 */
.L_x_6:
[----:B------:R-:W0:Y:S01]  /*1330*/  S2R R3, SR_TID.Y ;  /* 0x0000000000037919 */ /* 0x000e220000002200 */
[----:B------:R-:W1:Y:S01]  /*1340*/  LDC R2, c[0x0][0x3b8] ;  /* 0x0000ee00ff027b82 */ /* 0x000e620000000800 */
[----:B------:R-:W2:Y:S01]  /*1350*/  LDCU.64 UR6, c[0x0][0x3c0] ;  /* 0x00007800ff0677ac */ /* 0x000ea20008000a00 */
[----:B------:R-:W0:Y:S01]  /*1360*/  S2R R0, SR_TID.X ;  /* 0x0000000000007919 */ /* 0x000e220000002100 */
[----:B-1----:R-:W-:Y:S02]  /*1370*/  IMAD R17, R2, UR4, R17 ;  /* 0x0000000402117c24 */ /* 0x002fe4000f8e0211 */
[----:B0-----:R-:W-:-:S05]  /*1380*/  IMAD R0, R3, R2, R0 ;  /* 0x0000000203007224 */ /* 0x001fca00078e0200 */
[----:B------:R-:W-:Y:S02]  /*1390*/  SHF.R.S32.HI R2, RZ, 0x1f, R0 ;  /* 0x0000001fff027819 */ /* 0x000fe40000011400 */
[----:B------:R-:W-:-:S04]  /*13a0*/  IADD3 R0, P0, PT, R17, R0, RZ ;  /* 0x0000000011007210 */ /* 0x000fc80007f1e0ff */
[----:B------:R-:W-:Y:S02]  /*13b0*/  LEA.HI.X.SX32 R17, R17, R2, 0x1, P0 ;  /* 0x0000000211117211 */ /* 0x000fe400000f0eff */
[----:B--2---:R-:W-:-:S04]  /*13c0*/  LEA R2, P0, R0, UR6, 0x2 ;  /* 0x0000000600027c11 */ /* 0x004fc8000f8010ff */
[----:B------:R-:W-:-:S05]  /*13d0*/  LEA.HI.X R3, R0, UR7, R17, 0x2, P0 ;  /* 0x0000000700037c11 */ /* 0x000fca00080f1411 */
[----:B------:R-:W-:Y:S01]  /*13e0*/  STG.E desc[UR12][R2.64], R21 ;  /* 0x0000001502007986 */ /* 0x000fe2000c10190c */
[----:B------:R-:W-:Y:S05]  /*13f0*/  EXIT ;  /* 0x000000000000794d */ /* 0x000fea0003800000 */
.L_x_10:
        /* <DEDUP_REMOVED lines=16> */
.L_x_12:


//--------------------- .nv.shared.reserved.0     --------------------------
	.section	.nv.shared.reserved.0,"aw",@nobits
	.weak		__nv_reservedSMEM_offset_0_alias
	.size		__nv_reservedSMEM_offset_0_alias, 0, 64
	.other		__nv_reservedSMEM_offset_0_alias,@"STO_CUDA_RESERVED_SHARED STV_DEFAULT"
__nv_reservedSMEM_offset_0_alias:
	.zero		0
	.zero		64


//--------------------- .nv.shared._Z19MatMulKernel_Shared6MatrixS_S_ --------------------------
	.section	.nv.shared._Z19MatMulKernel_Shared6MatrixS_S_,"aw",@nobits
	.sectionflags	@""
	.align	4
.nv.shared._Z19MatMulKernel_Shared6MatrixS_S_:
	.zero		1536


//--------------------- .nv.constant0._Z12MatMulKernel6MatrixS_S_ --------------------------
	.section	.nv.constant0._Z12MatMulKernel6MatrixS_S_,"a",@progbits
	.sectionflags	@""
	.align	4
.nv.constant0._Z12MatMulKernel6MatrixS_S_:
	.zero		968


//--------------------- .nv.constant0._Z19MatMulKernel_Shared6MatrixS_S_ --------------------------
	.section	.nv.constant0._Z19MatMulKernel_Shared6MatrixS_S_,"a",@progbits
	.sectionflags	@""
	.align	4
.nv.constant0._Z19MatMulKernel_Shared6MatrixS_S_:
	.zero		968


//--------------------- SYMBOLS --------------------------

	.type		.nv.reservedSmem.offset0,@object
	.size		.nv.reservedSmem.offset0,0x4
	.type		.nv.reservedSmem.cap,@object
	.size		.nv.reservedSmem.cap,0x4
